	.target	sm_100a

	.elftype	@"ET_EXEC"


//--------------------- .note.nv.tkinfo           --------------------------
	.section	.note.nv.tkinfo,"",@"SHT_NOTE"
	.sectionflags	@"SHF_NOTE_NV_TKINFO"
	.tkinfo
        /*0018*/ 	.word	0x00000002
        /*0030*/ 	.string	""
        /*0030*/ 	.string	"ptxas"
        /*0030*/ 	.string	"Cuda compilation tools, release 13.0, V13.0.88"
        /*0030*/ 	.string	"Build cuda_13.0.r13.0/compiler.36424714_0"
        /*0030*/ 	.string	"-arch sm_100a -m 64 "



//--------------------- .note.nv.cuinfo           --------------------------
	.section	.note.nv.cuinfo,"",@"SHT_NOTE"
	.sectionflags	@"SHF_NOTE_NV_CUINFO"
        /*0018*/ 	.short	0x0002
        /*001a*/ 	.short	0x0064
        /*001c*/ 	.short	0x0082
	.zero		2


//--------------------- .nv.info                  --------------------------
	.section	.nv.info,"",@"SHT_CUDA_INFO"
	.align	4


	//----- nvinfo : EIATTR_REGCOUNT
	.align		4
        /*0000*/ 	.byte	0x04, 0x2f
        /*0002*/ 	.short	(.L_19 - .L_18)
	.align		4
.L_18:
        /*0004*/ 	.word	index@(_ZN7cutlass13device_kernelINS_4gemm6kernel13GemmUniversalIN4cute5tupleIJiiiiEEENS1_10collective13CollectiveMmaINS1_35MainloopSm100TmaUmmaWarpSpecializedILi2ELi2ELi4ENS5_IJNS4_1CILi1EEESB_SB_EEEEENS5_IJNSA_ILi128EEENSA_ILi64EEESE_EEEfNS5_IJlSB_lEEEfNS5_IJSB_llEEENS4_8TiledMMAINS4_8MMA_AtomIJNS4_17SM100_MMA_TF32_SSINS_10tfloat32_tESM_fLi128ELi64ELNS4_4UMMA5MajorE0ELSO_1ELNSN_7ScaleInE0ELSP_0EEEEEENS4_6LayoutISC_NS5_IJNSA_ILi0EEEST_ST_EEEEENS5_IJNS4_10UnderscoreESW_SW_EEEEENS4_13SM90_TMA_LOADENS4_14ComposedLayoutINS4_7SwizzleILi3ELi4ELi3EEENS4_18smem_ptr_flag_bitsILi32EEENSS_INS5_IJNSA_ILi8EEENSA_ILi32EEEEEENS5_IJS16_SB_EEEEEEEvNS4_8identityESZ_NS10_INS11_ILi2ELi5ELi2EEES14_NSS_INS5_IJS16_NSA_ILi4EEEEEENS5_IJSB_S16_EEEEEEEvS1B_EENS_8epilogue10collective18CollectiveEpilogueINS1J_23Sm100TmaWarpSpecializedILi4ELi2ELi16ELb1ELb0EEEJSG_NS5_IJNSS_ISE_SB_EENSS_INSA_ILi16EEESB_EEEEEfSH_fSH_NS1J_6fusion15FusionCallbacksIS1N_NS1S_17LinearCombinationIffffLNS_15FloatRoundStyleE2EEESG_S1R_JEEENS4_5SM1004TMEM4LOAD26SM100_TMEM_LOAD_32dp32b16xESZ_NS10_INS11_ILi2ELi4ELi3EEES14_NSS_INS5_IJS15_S1P_EEENS5_IJS1P_SB_EEEEEEENS4_39AutoVectorizingCopyWithAssumedAlignmentILi128EEENS4_14SM90_TMA_STOREES26_S28_S28_EEEvvEEEEvNT_6ParamsE)
        /*0008*/ 	.word	0x0000005a


	//----- nvinfo : EIATTR_FRAME_SIZE
	.align		4
.L_19:
        /*000c*/ 	.byte	0x04, 0x11
        /*000e*/ 	.short	(.L_21 - .L_20)
	.align		4
.L_20:
        /*0010*/ 	.word	index@($__internal_2_$__cuda_sm10x_tcgen05_guardrail_trap_unallocated_columns_being_dealloced)
        /*0014*/ 	.word	0x00000000


	//----- nvinfo : EIATTR_FRAME_SIZE
	.align		4
.L_21:
        /*0018*/ 	.byte	0x04, 0x11
        /*001a*/ 	.short	(.L_23 - .L_22)
	.align		4
.L_22:
        /*001c*/ 	.word	index@($__internal_1_$__cuda_sm10x_tcgen05_guardrail_trap_phase_invalid_during_alloc)
        /*0020*/ 	.word	0x00000000


	//----- nvinfo : EIATTR_FRAME_SIZE
	.align		4
.L_23:
        /*0024*/ 	.byte	0x04, 0x11
        /*0026*/ 	.short	(.L_25 - .L_24)
	.align		4
.L_24:
        /*0028*/ 	.word	index@($__internal_0_$__cuda_sm10x_tcgen05_guardrail_trap_col_being_dealloced_not_returned_by_alloc)
        /*002c*/ 	.word	0x00000000


	//----- nvinfo : EIATTR_FRAME_SIZE
	.align		4
.L_25:
        /*0030*/ 	.byte	0x04, 0x11
        /*0032*/ 	.short	(.L_27 - .L_26)
	.align		4
.L_26:
        /*0034*/ 	.word	index@(_ZN7cutlass13device_kernelINS_4gemm6kernel13GemmUniversalIN4cute5tupleIJiiiiEEENS1_10collective13CollectiveMmaINS1_35MainloopSm100TmaUmmaWarpSpecializedILi2ELi2ELi4ENS5_IJNS4_1CILi1EEESB_SB_EEEEENS5_IJNSA_ILi128EEENSA_ILi64EEESE_EEEfNS5_IJlSB_lEEEfNS5_IJSB_llEEENS4_8TiledMMAINS4_8MMA_AtomIJNS4_17SM100_MMA_TF32_SSINS_10tfloat32_tESM_fLi128ELi64ELNS4_4UMMA5MajorE0ELSO_1ELNSN_7ScaleInE0ELSP_0EEEEEENS4_6LayoutISC_NS5_IJNSA_ILi0EEEST_ST_EEEEENS5_IJNS4_10UnderscoreESW_SW_EEEEENS4_13SM90_TMA_LOADENS4_14ComposedLayoutINS4_7SwizzleILi3ELi4ELi3EEENS4_18smem_ptr_flag_bitsILi32EEENSS_INS5_IJNSA_ILi8EEENSA_ILi32EEEEEENS5_IJS16_SB_EEEEEEEvNS4_8identityESZ_NS10_INS11_ILi2ELi5ELi2EEES14_NSS_INS5_IJS16_NSA_ILi4EEEEEENS5_IJSB_S16_EEEEEEEvS1B_EENS_8epilogue10collective18CollectiveEpilogueINS1J_23Sm100TmaWarpSpecializedILi4ELi2ELi16ELb1ELb0EEEJSG_NS5_IJNSS_ISE_SB_EENSS_INSA_ILi16EEESB_EEEEEfSH_fSH_NS1J_6fusion15FusionCallbacksIS1N_NS1S_17LinearCombinationIffffLNS_15FloatRoundStyleE2EEESG_S1R_JEEENS4_5SM1004TMEM4LOAD26SM100_TMEM_LOAD_32dp32b16xESZ_NS10_INS11_ILi2ELi4ELi3EEES14_NSS_INS5_IJS15_S1P_EEENS5_IJS1P_SB_EEEEEEENS4_39AutoVectorizingCopyWithAssumedAlignmentILi128EEENS4_14SM90_TMA_STOREES26_S28_S28_EEEvvEEEEvNT_6ParamsE)
        /*0038*/ 	.word	0x00000000


	//----- nvinfo : EIATTR_MIN_STACK_SIZE
	.align		4
.L_27:
        /*003c*/ 	.byte	0x04, 0x12
        /*003e*/ 	.short	(.L_29 - .L_28)
	.align		4
.L_28:
        /*0040*/ 	.word	index@(_ZN7cutlass13device_kernelINS_4gemm6kernel13GemmUniversalIN4cute5tupleIJiiiiEEENS1_10collective13CollectiveMmaINS1_35MainloopSm100TmaUmmaWarpSpecializedILi2ELi2ELi4ENS5_IJNS4_1CILi1EEESB_SB_EEEEENS5_IJNSA_ILi128EEENSA_ILi64EEESE_EEEfNS5_IJlSB_lEEEfNS5_IJSB_llEEENS4_8TiledMMAINS4_8MMA_AtomIJNS4_17SM100_MMA_TF32_SSINS_10tfloat32_tESM_fLi128ELi64ELNS4_4UMMA5MajorE0ELSO_1ELNSN_7ScaleInE0ELSP_0EEEEEENS4_6LayoutISC_NS5_IJNSA_ILi0EEEST_ST_EEEEENS5_IJNS4_10UnderscoreESW_SW_EEEEENS4_13SM90_TMA_LOADENS4_14ComposedLayoutINS4_7SwizzleILi3ELi4ELi3EEENS4_18smem_ptr_flag_bitsILi32EEENSS_INS5_IJNSA_ILi8EEENSA_ILi32EEEEEENS5_IJS16_SB_EEEEEEEvNS4_8identityESZ_NS10_INS11_ILi2ELi5ELi2EEES14_NSS_INS5_IJS16_NSA_ILi4EEEEEENS5_IJSB_S16_EEEEEEEvS1B_EENS_8epilogue10collective18CollectiveEpilogueINS1J_23Sm100TmaWarpSpecializedILi4ELi2ELi16ELb1ELb0EEEJSG_NS5_IJNSS_ISE_SB_EENSS_INSA_ILi16EEESB_EEEEEfSH_fSH_NS1J_6fusion15FusionCallbacksIS1N_NS1S_17LinearCombinationIffffLNS_15FloatRoundStyleE2EEESG_S1R_JEEENS4_5SM1004TMEM4LOAD26SM100_TMEM_LOAD_32dp32b16xESZ_NS10_INS11_ILi2ELi4ELi3EEES14_NSS_INS5_IJS15_S1P_EEENS5_IJS1P_SB_EEEEEEENS4_39AutoVectorizingCopyWithAssumedAlignmentILi128EEENS4_14SM90_TMA_STOREES26_S28_S28_EEEvvEEEEvNT_6ParamsE)
        /*0044*/ 	.word	0x00000000
.L_29:


//--------------------- .nv.compat                --------------------------
	.section	.nv.compat,"",@"SHT_CUDA_COMPAT_INFO"
	.align	4
        /*0000*/ 	.byte	0x02, 0x09, 0x01, 0x00, 0x02, 0x02, 0x02, 0x00, 0x02, 0x05, 0x05, 0x00, 0x03, 0x07, 0x01, 0x01
        /*0010*/ 	.byte	0x02, 0x03, 0x01, 0x00, 0x02, 0x06, 0x01, 0x00, 0x04, 0x0b, 0x08, 0x00, 0x09, 0x00, 0x00, 0x00
        /*0020*/ 	.byte	0x00, 0x00, 0x00, 0x00


//--------------------- .nv.info._ZN7cutlass13device_kernelINS_4gemm6kernel13GemmUniversalIN4cute5tupleIJiiiiEEENS1_10collective13CollectiveMmaINS1_35MainloopSm100TmaUmmaWarpSpecializedILi2ELi2ELi4ENS5_IJNS4_1CILi1EEESB_SB_EEEEENS5_IJNSA_ILi128EEENSA_ILi64EEESE_EEEfNS5_IJlSB_lEEEfNS5_IJSB_llEEENS4_8TiledMMAINS4_8MMA_AtomIJNS4_17SM100_MMA_TF32_SSINS_10tfloat32_tESM_fLi128ELi64ELNS4_4UMMA5MajorE0ELSO_1ELNSN_7ScaleInE0ELSP_0EEEEEENS4_6LayoutISC_NS5_IJNSA_ILi0EEEST_ST_EEEEENS5_IJNS4_10UnderscoreESW_SW_EEEEENS4_13SM90_TMA_LOADENS4_14ComposedLayoutINS4_7SwizzleILi3ELi4ELi3EEENS4_18smem_ptr_flag_bitsILi32EEENSS_INS5_IJNSA_ILi8EEENSA_ILi32EEEEEENS5_IJS16_SB_EEEEEEEvNS4_8identityESZ_NS10_INS11_ILi2ELi5ELi2EEES14_NSS_INS5_IJS16_NSA_ILi4EEEEEENS5_IJSB_S16_EEEEEEEvS1B_EENS_8epilogue10collective18CollectiveEpilogueINS1J_23Sm100TmaWarpSpecializedILi4ELi2ELi16ELb1ELb0EEEJSG_NS5_IJNSS_ISE_SB_EENSS_INSA_ILi16EEESB_EEEEEfSH_fSH_NS1J_6fusion15FusionCallbacksIS1N_NS1S_17LinearCombinationIffffLNS_15FloatRoundStyleE2EEESG_S1R_JEEENS4_5SM1004TMEM4LOAD26SM100_TMEM_LOAD_32dp32b16xESZ_NS10_INS11_ILi2ELi4ELi3EEES14_NSS_INS5_IJS15_S1P_EEENS5_IJS1P_SB_EEEEEEENS4_39AutoVectorizingCopyWithAssumedAlignmentILi128EEENS4_14SM90_TMA_STOREES26_S28_S28_EEEvvEEEEvNT_6ParamsE --------------------------
	.section	.nv.info._ZN7cutlass13device_kernelINS_4gemm6kernel13GemmUniversalIN4cute5tupleIJiiiiEEENS1_10collective13CollectiveMmaINS1_35MainloopSm100TmaUmmaWarpSpecializedILi2ELi2ELi4ENS5_IJNS4_1CILi1EEESB_SB_EEEEENS5_IJNSA_ILi128EEENSA_ILi64EEESE_EEEfNS5_IJlSB_lEEEfNS5_IJSB_llEEENS4_8TiledMMAINS4_8MMA_AtomIJNS4_17SM100_MMA_TF32_SSINS_10tfloat32_tESM_fLi128ELi64ELNS4_4UMMA5MajorE0ELSO_1ELNSN_7ScaleInE0ELSP_0EEEEEENS4_6LayoutISC_NS5_IJNSA_ILi0EEEST_ST_EEEEENS5_IJNS4_10UnderscoreESW_SW_EEEEENS4_13SM90_TMA_LOADENS4_14ComposedLayoutINS4_7SwizzleILi3ELi4ELi3EEENS4_18smem_ptr_flag_bitsILi32EEENSS_INS5_IJNSA_ILi8EEENSA_ILi32EEEEEENS5_IJS16_SB_EEEEEEEvNS4_8identityESZ_NS10_INS11_ILi2ELi5ELi2EEES14_NSS_INS5_IJS16_NSA_ILi4EEEEEENS5_IJSB_S16_EEEEEEEvS1B_EENS_8epilogue10collective18CollectiveEpilogueINS1J_23Sm100TmaWarpSpecializedILi4ELi2ELi16ELb1ELb0EEEJSG_NS5_IJNSS_ISE_SB_EENSS_INSA_ILi16EEESB_EEEEEfSH_fSH_NS1J_6fusion15FusionCallbacksIS1N_NS1S_17LinearCombinationIffffLNS_15FloatRoundStyleE2EEESG_S1R_JEEENS4_5SM1004TMEM4LOAD26SM100_TMEM_LOAD_32dp32b16xESZ_NS10_INS11_ILi2ELi4ELi3EEES14_NSS_INS5_IJS15_S1P_EEENS5_IJS1P_SB_EEEEEEENS4_39AutoVectorizingCopyWithAssumedAlignmentILi128EEENS4_14SM90_TMA_STOREES26_S28_S28_EEEvvEEEEvNT_6ParamsE,"",@"SHT_CUDA_INFO"
	.sectionflags	@""
	.align	4


	//----- nvinfo : EIATTR_CUDA_API_VERSION
	.align		4
        /*0000*/ 	.byte	0x04, 0x37
        /*0002*/ 	.short	(.L_31 - .L_30)
.L_30:
        /*0004*/ 	.word	0x00000082


	//----- nvinfo : EIATTR_KPARAM_INFO
	.align		4
.L_31:
        /*0008*/ 	.byte	0x04, 0x17
        /*000a*/ 	.short	(.L_33 - .L_32)
.L_32:
        /*000c*/ 	.word	0x00000000
        /*0010*/ 	.short	0x0000
        /*0012*/ 	.short	0x0000
        /*0014*/ 	.byte	0x00, 0xf0, 0x01, 0x20


	//----- nvinfo : EIATTR_AT_ENTRY_FRAGMENTS
	.align		4
.L_33:
        /*0018*/ 	.byte	0x04, 0x4f
        /*001a*/ 	.short	(.L_35 - .L_34)


	//   ....[0]....
.L_34:
        /*001c*/ 	.word	0x00000006


	//----- nvinfo : EIATTR_RESERVED_SMEM_USED
	.align		4
.L_35:
        /*0020*/ 	.byte	0x01, 0x41
	.zero		2


	//----- nvinfo : EIATTR_SPARSE_MMA_MASK
	.align		4
        /*0024*/ 	.byte	0x03, 0x50
        /*0026*/ 	.short	0x0000


	//----- nvinfo : EIATTR_TCGEN05_1CTA_USED
	.align		4
        /*0028*/ 	.byte	0x01, 0x51
	.zero		2


	//----- nvinfo : EIATTR_MAXREG_COUNT
	.align		4
        /*002c*/ 	.byte	0x03, 0x1b
        /*002e*/ 	.short	0x00ff


	//----- nvinfo : EIATTR_NUM_BARRIERS
	.align		4
        /*0030*/ 	.byte	0x02, 0x4c
        /*0032*/ 	.byte	0x07
	.zero		1


	//----- nvinfo : EIATTR_EXTERNS
	.align		4
        /*0034*/ 	.byte	0x04, 0x0f
        /*0036*/ 	.short	(.L_37 - .L_36)


	//   ....[0]....
	.align		4
.L_36:
        /*0038*/ 	.word	index@(__assertfail)


	//----- nvinfo : EIATTR_MERCURY_ISA_VERSION
	.align		4
.L_37:
        /*003c*/ 	.byte	0x03, 0x5f
        /*003e*/ 	.short	0x0101


	//----- nvinfo : EIATTR_INT_WARP_WIDE_INSTR_OFFSETS
	.align		4
        /*0040*/ 	.byte	0x04, 0x31
        /*0042*/ 	.short	(.L_39 - .L_38)


	//   ....[0]....
.L_38:
        /*0044*/ 	.word	0x00002120


	//   ....[1]....
        /*0048*/ 	.word	0x00003f90


	//   ....[2]....
        /*004c*/ 	.word	0x00003fc0


	//   ....[3]....
        /*0050*/ 	.word	0x00003fe0


	//   ....[4]....
        /*0054*/ 	.word	0x00004910


	//   ....[5]....
        /*0058*/ 	.word	0x00004970


	//   ....[6]....
        /*005c*/ 	.word	0x00004a60


	//   ....[7]....
        /*0060*/ 	.word	0x00004ad0


	//   ....[8]....
        /*0064*/ 	.word	0x00004be0


	//   ....[9]....
        /*0068*/ 	.word	0x00004c70


	//   ....[10]....
        /*006c*/ 	.word	0x00004e40


	//   ....[11]....
        /*0070*/ 	.word	0x00004ef0


	//----- nvinfo : EIATTR_COOP_GROUP_MASK_REGIDS
	.align		4
.L_39:
        /*0074*/ 	.byte	0x04, 0x29
        /*0076*/ 	.short	(.L_41 - .L_40)


	//   ....[0]....
.L_40:
        /*0078*/ 	.word	0xffffffff


	//   ....[1]....
        /*007c*/ 	.word	0xffffffff


	//   ....[2]....
        /*0080*/ 	.word	0xffffffff


	//   ....[3]....
        /*0084*/ 	.word	0xffffffff


	//   ....[4]....
        /*0088*/ 	.word	0xffffffff


	//   ....[5]....
        /*008c*/ 	.word	0xffffffff


	//   ....[6]....
        /*0090*/ 	.word	0xffffffff


	//   ....[7]....
        /*0094*/ 	.word	0xffffffff


	//   ....[8]....
        /*0098*/ 	.word	0xffffffff


	//   ....[9]....
        /*009c*/ 	.word	0xffffffff


	//   ....[10]....
        /*00a0*/ 	.word	0xffffffff


	//   ....[11]....
        /*00a4*/ 	.word	0xffffffff


	//   ....[12]....
        /*00a8*/ 	.word	0xffffffff


	//----- nvinfo : EIATTR_COOP_GROUP_INSTR_OFFSETS
	.align		4
.L_41:
        /*00ac*/ 	.byte	0x04, 0x28
        /*00ae*/ 	.short	(.L_43 - .L_42)


	//   ....[0]....
.L_42:
        /*00b0*/ 	.word	0x00000090


	//   ....[1]....
        /*00b4*/ 	.word	0x000004d0


	//   ....[2]....
        /*00b8*/ 	.word	0x00000600


	//   ....[3]....
        /*00bc*/ 	.word	0x000007a0


	//   ....[4]....
        /*00c0*/ 	.word	0x000008a0


	//   ....[5]....
        /*00c4*/ 	.word	0x00000a10


	//   ....[6]....
        /*00c8*/ 	.word	0x00000bb0


	//   ....[7]....
        /*00cc*/ 	.word	0x00002000


	//   ....[8]....
        /*00d0*/ 	.word	0x00002cc0


	//   ....[9]....
        /*00d4*/ 	.word	0x00002ed0


	//   ....[10]....
        /*00d8*/ 	.word	0x00002f00


	//   ....[11]....
        /*00dc*/ 	.word	0x00003e60


	//   ....[12]....
        /*00e0*/ 	.word	0x000040a0


	//----- nvinfo : EIATTR_VRC_CTA_INIT_COUNT
	.align		4
.L_43:
        /*00e4*/ 	.byte	0x02, 0x4a
        /*00e6*/ 	.byte	0x80
	.zero		1


	//----- nvinfo : EIATTR_SYSCALL_OFFSETS
	.align		4
        /*00e8*/ 	.byte	0x04, 0x46
        /*00ea*/ 	.short	(.L_45 - .L_44)


	//   ....[0]....
.L_44:
        /*00ec*/ 	.word	0x00005a20


	//   ....[1]....
        /*00f0*/ 	.word	0x00005b10


	//   ....[2]....
        /*00f4*/ 	.word	0x00006280


	//   ....[3]....
        /*00f8*/ 	.word	0x00006a00


	//   ....[4]....
        /*00fc*/ 	.word	0x00007150


	//   ....[5]....
        /*0100*/ 	.word	0x000078a0


	//----- nvinfo : EIATTR_MBARRIER_INSTR_OFFSETS
	.align		4
.L_45:
        /*0104*/ 	.byte	0x04, 0x39
        /*0106*/ 	.short	(.L_47 - .L_46)


	//   ....[0]....
.L_46:
        /*0108*/ 	.word	0x000005b0
        /*010c*/ 	.word	0x000000ff
        /*0110*/ 	.word	0x00000000
        /*0114*/ 	.short	0x0100
        /*0116*/ 	.byte	0x04
	.zero		1


	//   ....[1]....
        /*0118*/ 	.word	0x000005c0
        /*011c*/ 	.word	0x000000ff
        /*0120*/ 	.word	0x00000010
        /*0124*/ 	.short	0x0100
        /*0126*/ 	.byte	0x04
	.zero		1


	//   ....[2]....
        /*0128*/ 	.word	0x000005d0
        /*012c*/ 	.word	0x000000ff
        /*0130*/ 	.word	0x00000008
        /*0134*/ 	.short	0x0100
        /*0136*/ 	.byte	0x04
	.zero		1


	//   ....[3]....
        /*0138*/ 	.word	0x000005e0
        /*013c*/ 	.word	0x000000ff
        /*0140*/ 	.word	0x00000018
        /*0144*/ 	.short	0x0100
        /*0146*/ 	.byte	0x04
	.zero		1


	//   ....[4]....
        /*0148*/ 	.word	0x00000710
        /*014c*/ 	.word	0x000000ff
        /*0150*/ 	.word	0x00000020
        /*0154*/ 	.short	0x0100
        /*0156*/ 	.byte	0x04
	.zero		1


	//   ....[5]....
        /*0158*/ 	.word	0x00000720
        /*015c*/ 	.word	0x000000ff
        /*0160*/ 	.word	0x00000040
        /*0164*/ 	.short	0x0100
        /*0166*/ 	.byte	0x04
	.zero		1


	//   ....[6]....
        /*0168*/ 	.word	0x00000730
        /*016c*/ 	.word	0x000000ff
        /*0170*/ 	.word	0x00000028
        /*0174*/ 	.short	0x0100
        /*0176*/ 	.byte	0x04
	.zero		1


	//   ....[7]....
        /*0178*/ 	.word	0x00000740
        /*017c*/ 	.word	0x000000ff
        /*0180*/ 	.word	0x00000048
        /*0184*/ 	.short	0x0100
        /*0186*/ 	.byte	0x04
	.zero		1


	//   ....[8]....
        /*0188*/ 	.word	0x00000750
        /*018c*/ 	.word	0x000000ff
        /*0190*/ 	.word	0x00000030
        /*0194*/ 	.short	0x0100
        /*0196*/ 	.byte	0x04
	.zero		1


	//   ....[9]....
        /*0198*/ 	.word	0x00000760
        /*019c*/ 	.word	0x000000ff
        /*01a0*/ 	.word	0x00000050
        /*01a4*/ 	.short	0x0100
        /*01a6*/ 	.byte	0x04
	.zero		1


	//   ....[10]....
        /*01a8*/ 	.word	0x00000770
        /*01ac*/ 	.word	0x000000ff
        /*01b0*/ 	.word	0x00000038
        /*01b4*/ 	.short	0x0100
        /*01b6*/ 	.byte	0x04
	.zero		1


	//   ....[11]....
        /*01b8*/ 	.word	0x00000780
        /*01bc*/ 	.word	0x000000ff
        /*01c0*/ 	.word	0x00000058
        /*01c4*/ 	.short	0x0100
        /*01c6*/ 	.byte	0x04
	.zero		1


	//   ....[12]....
        /*01c8*/ 	.word	0x00000870
        /*01cc*/ 	.word	0x000000ff
        /*01d0*/ 	.word	0x00000060
        /*01d4*/ 	.short	0x0100
        /*01d6*/ 	.byte	0x06
	.zero		1


	//   ....[13]....
        /*01d8*/ 	.word	0x00000880
        /*01dc*/ 	.word	0x000000ff
        /*01e0*/ 	.word	0x00000068
        /*01e4*/ 	.short	0x0100
        /*01e6*/ 	.byte	0x06
	.zero		1


	//   ....[14]....
        /*01e8*/ 	.word	0x000009c0
        /*01ec*/ 	.word	0x000000ff
        /*01f0*/ 	.word	0x00000070
        /*01f4*/ 	.short	0x0100
        /*01f6*/ 	.byte	0x06
	.zero		1


	//   ....[15]....
        /*01f8*/ 	.word	0x000009d0
        /*01fc*/ 	.word	0x000000ff
        /*0200*/ 	.word	0x00000080
        /*0204*/ 	.short	0x0100
        /*0206*/ 	.byte	0x06
	.zero		1


	//   ....[16]....
        /*0208*/ 	.word	0x000009e0
        /*020c*/ 	.word	0x000000ff
        /*0210*/ 	.word	0x00000078
        /*0214*/ 	.short	0x0100
        /*0216*/ 	.byte	0x06
	.zero		1


	//   ....[17]....
        /*0218*/ 	.word	0x000009f0
        /*021c*/ 	.word	0x000000ff
        /*0220*/ 	.word	0x00000088
        /*0224*/ 	.short	0x0100
        /*0226*/ 	.byte	0x06
	.zero		1


	//   ....[18]....
        /*0228*/ 	.word	0x00000b20
        /*022c*/ 	.word	0x000000ff
        /*0230*/ 	.word	0x00000090
        /*0234*/ 	.short	0x0100
        /*0236*/ 	.byte	0x04
	.zero		1


	//   ....[19]....
        /*0238*/ 	.word	0x00000b30
        /*023c*/ 	.word	0x000000ff
        /*0240*/ 	.word	0x000000b0
        /*0244*/ 	.short	0x0100
        /*0246*/ 	.byte	0x04
	.zero		1


	//   ....[20]....
        /*0248*/ 	.word	0x00000b40
        /*024c*/ 	.word	0x000000ff
        /*0250*/ 	.word	0x00000098
        /*0254*/ 	.short	0x0100
        /*0256*/ 	.byte	0x04
	.zero		1


	//   ....[21]....
        /*0258*/ 	.word	0x00000b50
        /*025c*/ 	.word	0x000000ff
        /*0260*/ 	.word	0x000000b8
        /*0264*/ 	.short	0x0100
        /*0266*/ 	.byte	0x04
	.zero		1


	//   ....[22]....
        /*0268*/ 	.word	0x00000b60
        /*026c*/ 	.word	0x000000ff
        /*0270*/ 	.word	0x000000a0
        /*0274*/ 	.short	0x0100
        /*0276*/ 	.byte	0x04
	.zero		1


	//   ....[23]....
        /*0278*/ 	.word	0x00000b70
        /*027c*/ 	.word	0x000000ff
        /*0280*/ 	.word	0x000000c0
        /*0284*/ 	.short	0x0100
        /*0286*/ 	.byte	0x04
	.zero		1


	//   ....[24]....
        /*0288*/ 	.word	0x00000b80
        /*028c*/ 	.word	0x000000ff
        /*0290*/ 	.word	0x000000a8
        /*0294*/ 	.short	0x0100
        /*0296*/ 	.byte	0x04
	.zero		1


	//   ....[25]....
        /*0298*/ 	.word	0x00000b90
        /*029c*/ 	.word	0x000000ff
        /*02a0*/ 	.word	0x000000c8
        /*02a4*/ 	.short	0x0100
        /*02a6*/ 	.byte	0x04
	.zero		1


	//   ....[26]....
        /*02a8*/ 	.word	0x00000c80
        /*02ac*/ 	.word	0x000000ff
        /*02b0*/ 	.word	0x000000d0
        /*02b4*/ 	.short	0x0100
        /*02b6*/ 	.byte	0x04
	.zero		1


	//   ....[27]....
        /*02b8*/ 	.word	0x00000c90
        /*02bc*/ 	.word	0x000000ff
        /*02c0*/ 	.word	0x000000e0
        /*02c4*/ 	.short	0x0100
        /*02c6*/ 	.byte	0x04
	.zero		1


	//   ....[28]....
        /*02c8*/ 	.word	0x00000ca0
        /*02cc*/ 	.word	0x000000ff
        /*02d0*/ 	.word	0x000000d8
        /*02d4*/ 	.short	0x0100
        /*02d6*/ 	.byte	0x04
	.zero		1


	//   ....[29]....
        /*02d8*/ 	.word	0x00000cb0
        /*02dc*/ 	.word	0x000000ff
        /*02e0*/ 	.word	0x000000e8
        /*02e4*/ 	.short	0x0100
        /*02e6*/ 	.byte	0x04
	.zero		1


	//   ....[30]....
        /*02e8*/ 	.word	0x00001580
        /*02ec*/ 	.word	0x00000002
        /*02f0*/ 	.word	0x000000e0
        /*02f4*/ 	.short	0x010a
        /*02f6*/ 	.byte	0xff
	.zero		1


	//   ....[31]....
        /*02f8*/ 	.word	0x000015b0
        /*02fc*/ 	.word	0x00000002
        /*0300*/ 	.word	0x000000d0
        /*0304*/ 	.short	0x0101
        /*0306*/ 	.byte	0xff
	.zero		1


	//   ....[32]....
        /*0308*/ 	.word	0x00001680
        /*030c*/ 	.word	0x000000ff
        /*0310*/ 	.word	0x00000010
        /*0314*/ 	.short	0x010a
        /*0316*/ 	.byte	0x04
	.zero		1


	//   ....[33]....
        /*0318*/ 	.word	0x00001730
        /*031c*/ 	.word	0x000000ff
        /*0320*/ 	.word	0x00000010
        /*0324*/ 	.short	0x010a
        /*0326*/ 	.byte	0x31
	.zero		1


	//   ....[34]....
        /*0328*/ 	.word	0x00001830
        /*032c*/ 	.word	0x000000ff
        /*0330*/ 	.word	0x00000010
        /*0334*/ 	.short	0x010a
        /*0336*/ 	.byte	0x04
	.zero		1


	//   ....[35]....
        /*0338*/ 	.word	0x00001b50
        /*033c*/ 	.word	0x000000ff
        /*0340*/ 	.word	0x00000068
        /*0344*/ 	.short	0x0101
        /*0346*/ 	.byte	0x07
	.zero		1


	//   ....[36]....
        /*0348*/ 	.word	0x00001b70
        /*034c*/ 	.word	0x000000ff
        /*0350*/ 	.word	0x00000010
        /*0354*/ 	.short	0x010a
        /*0356*/ 	.byte	0x04
	.zero		1


	//   ....[37]....
        /*0358*/ 	.word	0x00001c00
        /*035c*/ 	.word	0x000000ff
        /*0360*/ 	.word	0x00000010
        /*0364*/ 	.short	0x010a
        /*0366*/ 	.byte	0x31
	.zero		1


	//   ....[38]....
        /*0368*/ 	.word	0x00001d00
        /*036c*/ 	.word	0x000000ff
        /*0370*/ 	.word	0x00000010
        /*0374*/ 	.short	0x010a
        /*0376*/ 	.byte	0x04
	.zero		1


	//   ....[39]....
        /*0378*/ 	.word	0x00002030
        /*037c*/ 	.word	0x00000002
        /*0380*/ 	.word	0x00000070
        /*0384*/ 	.short	0x010a
        /*0386*/ 	.byte	0xff
	.zero		1


	//   ....[40]....
        /*0388*/ 	.word	0x000020f0
        /*038c*/ 	.word	0x00000002
        /*0390*/ 	.word	0x00000000
        /*0394*/ 	.short	0x0101
        /*0396*/ 	.byte	0xff
	.zero		1


	//   ....[41]....
        /*0398*/ 	.word	0x00002650
        /*039c*/ 	.word	0x000000ff
        /*03a0*/ 	.word	0x00000000
        /*03a4*/ 	.short	0x010a
        /*03a6*/ 	.byte	0x04
	.zero		1


	//   ....[42]....
        /*03a8*/ 	.word	0x000026f0
        /*03ac*/ 	.word	0x00000000
        /*03b0*/ 	.word	0x00000000
        /*03b4*/ 	.short	0x010a
        /*03b6*/ 	.byte	0xff
	.zero		1


	//   ....[43]....
        /*03b8*/ 	.word	0x00002810
        /*03bc*/ 	.word	0x00000000
        /*03c0*/ 	.word	0x000000d0
        /*03c4*/ 	.short	0x010a
        /*03c6*/ 	.byte	0xff
	.zero		1


	//   ....[44]....
        /*03c8*/ 	.word	0x00002880
        /*03cc*/ 	.word	0x00000000
        /*03d0*/ 	.word	0x00000000
        /*03d4*/ 	.short	0x0101
        /*03d6*/ 	.byte	0xff
	.zero		1


	//   ....[45]....
        /*03d8*/ 	.word	0x000028a0
        /*03dc*/ 	.word	0x000000ff
        /*03e0*/ 	.word	0x00000080
        /*03e4*/ 	.short	0x010a
        /*03e6*/ 	.byte	0x04
	.zero		1


	//   ....[46]....
        /*03e8*/ 	.word	0x000029c0
        /*03ec*/ 	.word	0x00000000
        /*03f0*/ 	.word	0x00000070
        /*03f4*/ 	.short	0x010a
        /*03f6*/ 	.byte	0xff
	.zero		1


	//   ....[47]....
        /*03f8*/ 	.word	0x00002ac0
        /*03fc*/ 	.word	0x00000000
        /*0400*/ 	.word	0x00000000
        /*0404*/ 	.short	0x0101
        /*0406*/ 	.byte	0xff
	.zero		1


	//   ....[48]....
        /*0408*/ 	.word	0x00002b50
        /*040c*/ 	.word	0x000000ff
        /*0410*/ 	.word	0x00000080
        /*0414*/ 	.short	0x0106
        /*0416*/ 	.byte	0x04
	.zero		1


	//   ....[49]....
        /*0418*/ 	.word	0x00002b70
        /*041c*/ 	.word	0x000000ff
        /*0420*/ 	.word	0x00000080
        /*0424*/ 	.short	0x010a
        /*0426*/ 	.byte	0x04
	.zero		1


	//   ....[50]....
        /*0428*/ 	.word	0x00002c00
        /*042c*/ 	.word	0x000000ff
        /*0430*/ 	.word	0x00000080
        /*0434*/ 	.short	0x0106
        /*0436*/ 	.byte	0x07
	.zero		1


	//   ....[51]....
        /*0438*/ 	.word	0x00002c40
        /*043c*/ 	.word	0x00000000
        /*0440*/ 	.word	0x00000080
        /*0444*/ 	.short	0x010a
        /*0446*/ 	.byte	0xff
	.zero		1


	//   ....[52]....
        /*0448*/ 	.word	0x00003180
        /*044c*/ 	.word	0x00000000
        /*0450*/ 	.word	0x00000070
        /*0454*/ 	.short	0x010a
        /*0456*/ 	.byte	0xff
	.zero		1


	//   ....[53]....
        /*0458*/ 	.word	0x000032c0
        /*045c*/ 	.word	0x00000003
        /*0460*/ 	.word	0x00000000
        /*0464*/ 	.short	0x0101
        /*0466*/ 	.byte	0xff
	.zero		1


	//   ....[54]....
        /*0468*/ 	.word	0x000032d0
        /*046c*/ 	.word	0x000000ff
        /*0470*/ 	.word	0x00000000
        /*0474*/ 	.short	0x010a
        /*0476*/ 	.byte	0x04
	.zero		1


	//   ....[55]....
        /*0478*/ 	.word	0x000032f0
        /*047c*/ 	.word	0x000000ff
        /*0480*/ 	.word	0x000000b0
        /*0484*/ 	.short	0x010a
        /*0486*/ 	.byte	0x07
	.zero		1


	//   ....[56]....
        /*0488*/ 	.word	0x000033c0
        /*048c*/ 	.word	0x000000ff
        /*0490*/ 	.word	0x00000000
        /*0494*/ 	.short	0x010a
        /*0496*/ 	.byte	0x05
	.zero		1


	//   ....[57]....
        /*0498*/ 	.word	0x00003510
        /*049c*/ 	.word	0x000000ff
        /*04a0*/ 	.word	0x00000000
        /*04a4*/ 	.short	0x010a
        /*04a6*/ 	.byte	0x07
	.zero		1


	//   ....[58]....
        /*04a8*/ 	.word	0x00003c80
        /*04ac*/ 	.word	0x000000ff
        /*04b0*/ 	.word	0x00000000
        /*04b4*/ 	.short	0x010a
        /*04b6*/ 	.byte	0x04
	.zero		1


	//   ....[59]....
        /*04b8*/ 	.word	0x00003d20
        /*04bc*/ 	.word	0x000000ff
        /*04c0*/ 	.word	0x00000000
        /*04c4*/ 	.short	0x010a
        /*04c6*/ 	.byte	0x05
	.zero		1


	//   ....[60]....
        /*04c8*/ 	.word	0x00003db0
        /*04cc*/ 	.word	0x000000ff
        /*04d0*/ 	.word	0x00000000
        /*04d4*/ 	.short	0x010a
        /*04d6*/ 	.byte	0x05
	.zero		1


	//   ....[61]....
        /*04d8*/ 	.word	0x00003e40
        /*04dc*/ 	.word	0x000000ff
        /*04e0*/ 	.word	0x00000000
        /*04e4*/ 	.short	0x010a
        /*04e6*/ 	.byte	0x04
	.zero		1


	//   ....[62]....
        /*04e8*/ 	.word	0x000042c0
        /*04ec*/ 	.word	0x00000000
        /*04f0*/ 	.word	0x00000070
        /*04f4*/ 	.short	0x010a
        /*04f6*/ 	.byte	0xff
	.zero		1


	//   ....[63]....
        /*04f8*/ 	.word	0x00004380
        /*04fc*/ 	.word	0x00000000
        /*0500*/ 	.word	0x00000000
        /*0504*/ 	.short	0x0101
        /*0506*/ 	.byte	0xff
	.zero		1


	//   ....[64]....
        /*0508*/ 	.word	0x000046a0
        /*050c*/ 	.word	0x000000ff
        /*0510*/ 	.word	0x00000068
        /*0514*/ 	.short	0x010a
        /*0516*/ 	.byte	0x04
	.zero		1


	//   ....[65]....
        /*0518*/ 	.word	0x00004890
        /*051c*/ 	.word	0x000000ff
        /*0520*/ 	.word	0x00000040
        /*0524*/ 	.short	0x010a
        /*0526*/ 	.byte	0x04
	.zero		1


	//   ....[66]....
        /*0528*/ 	.word	0x00004a10
        /*052c*/ 	.word	0x000000ff
        /*0530*/ 	.word	0x00000020
        /*0534*/ 	.short	0x010b
        /*0536*/ 	.byte	0x04
	.zero		1


	//   ....[67]....
        /*0538*/ 	.word	0x00004a20
        /*053c*/ 	.word	0x000000ff
        /*0540*/ 	.word	0x00000000
        /*0544*/ 	.short	0x0101
        /*0546*/ 	.byte	0x05
	.zero		1


	//   ....[68]....
        /*0548*/ 	.word	0x00004a30
        /*054c*/ 	.word	0x000000ff
        /*0550*/ 	.word	0x00000048
        /*0554*/ 	.short	0x010a
        /*0556*/ 	.byte	0x04
	.zero		1


	//   ....[69]....
        /*0558*/ 	.word	0x00004b80
        /*055c*/ 	.word	0x000000ff
        /*0560*/ 	.word	0x00000028
        /*0564*/ 	.short	0x010b
        /*0566*/ 	.byte	0x04
	.zero		1


	//   ....[70]....
        /*0568*/ 	.word	0x00004b90
        /*056c*/ 	.word	0x000000ff
        /*0570*/ 	.word	0x00000000
        /*0574*/ 	.short	0x0101
        /*0576*/ 	.byte	0x05
	.zero		1


	//   ....[71]....
        /*0578*/ 	.word	0x00004ba0
        /*057c*/ 	.word	0x000000ff
        /*0580*/ 	.word	0x00000050
        /*0584*/ 	.short	0x010a
        /*0586*/ 	.byte	0x04
	.zero		1


	//   ....[72]....
        /*0588*/ 	.word	0x00004d20
        /*058c*/ 	.word	0x000000ff
        /*0590*/ 	.word	0x00000030
        /*0594*/ 	.short	0x010b
        /*0596*/ 	.byte	0x04
	.zero		1


	//   ....[73]....
        /*0598*/ 	.word	0x00004d60
        /*059c*/ 	.word	0x000000ff
        /*05a0*/ 	.word	0x00000000
        /*05a4*/ 	.short	0x0101
        /*05a6*/ 	.byte	0x05
	.zero		1


	//   ....[74]....
        /*05a8*/ 	.word	0x00004da0
        /*05ac*/ 	.word	0x000000ff
        /*05b0*/ 	.word	0x00000058
        /*05b4*/ 	.short	0x010a
        /*05b6*/ 	.byte	0x04
	.zero		1


	//   ....[75]....
        /*05b8*/ 	.word	0x00004fe0
        /*05bc*/ 	.word	0x000000ff
        /*05c0*/ 	.word	0x00000038
        /*05c4*/ 	.short	0x010b
        /*05c6*/ 	.byte	0x04
	.zero		1


	//   ....[76]....
        /*05c8*/ 	.word	0x00005000
        /*05cc*/ 	.word	0x000000ff
        /*05d0*/ 	.word	0x00000000
        /*05d4*/ 	.short	0x0101
        /*05d6*/ 	.byte	0x0d
	.zero		1


	//   ....[77]....
        /*05d8*/ 	.word	0x00005030
        /*05dc*/ 	.word	0x000000ff
        /*05e0*/ 	.word	0x00000040
        /*05e4*/ 	.short	0x010a
        /*05e6*/ 	.byte	0x04
	.zero		1


	//   ....[78]....
        /*05e8*/ 	.word	0x00005050
        /*05ec*/ 	.word	0x000000ff
        /*05f0*/ 	.word	0x00000048
        /*05f4*/ 	.short	0x010a
        /*05f6*/ 	.byte	0x04
	.zero		1


	//   ....[79]....
        /*05f8*/ 	.word	0x00005070
        /*05fc*/ 	.word	0x000000ff
        /*0600*/ 	.word	0x00000050
        /*0604*/ 	.short	0x010a
        /*0606*/ 	.byte	0x04
	.zero		1


	//   ....[80]....
        /*0608*/ 	.word	0x000050b0
        /*060c*/ 	.word	0x00000000
        /*0610*/ 	.word	0x00000058
        /*0614*/ 	.short	0x010a
        /*0616*/ 	.byte	0xff
	.zero		1


	//   ....[81]....
        /*0618*/ 	.word	0x000053e0
        /*061c*/ 	.word	0x00000000
        /*0620*/ 	.word	0x00000070
        /*0624*/ 	.short	0x010a
        /*0626*/ 	.byte	0xff
	.zero		1


	//   ....[82]....
        /*0628*/ 	.word	0x000054f0
        /*062c*/ 	.word	0x00000000
        /*0630*/ 	.word	0x00000000
        /*0634*/ 	.short	0x0101
        /*0636*/ 	.byte	0xff
	.zero		1


	//   ....[83]....
        /*0638*/ 	.word	0x00005f40
        /*063c*/ 	.word	0x000000ff
        /*0640*/ 	.word	0x00000020
        /*0644*/ 	.short	0x010a
        /*0646*/ 	.byte	0x24
	.zero		1


	//   ....[84]....
        /*0648*/ 	.word	0x00005f80
        /*064c*/ 	.word	0x00000054
        /*0650*/ 	.word	0x00000090
        /*0654*/ 	.short	0x010a
        /*0656*/ 	.byte	0xff
	.zero		1


	//   ....[85]....
        /*0658*/ 	.word	0x00006070
        /*065c*/ 	.word	0x000000ff
        /*0660*/ 	.word	0x00000020
        /*0664*/ 	.short	0x010a
        /*0666*/ 	.byte	0x24
	.zero		1


	//   ....[86]....
        /*0668*/ 	.word	0x00006160
        /*066c*/ 	.word	0x00000054
        /*0670*/ 	.word	0x00000090
        /*0674*/ 	.short	0x010a
        /*0676*/ 	.byte	0xff
	.zero		1


	//   ....[87]....
        /*0678*/ 	.word	0x00006730
        /*067c*/ 	.word	0x00000000
        /*0680*/ 	.word	0x00000000
        /*0684*/ 	.short	0x0101
        /*0686*/ 	.byte	0xff
	.zero		1


	//   ....[88]....
        /*0688*/ 	.word	0x00006740
        /*068c*/ 	.word	0x00000002
        /*0690*/ 	.word	0x00000020
        /*0694*/ 	.short	0x010a
        /*0696*/ 	.byte	0xff
	.zero		1


	//   ....[89]....
        /*0698*/ 	.word	0x00006820
        /*069c*/ 	.word	0x00000002
        /*06a0*/ 	.word	0x00000020
        /*06a4*/ 	.short	0x010a
        /*06a6*/ 	.byte	0xff
	.zero		1


	//   ....[90]....
        /*06a8*/ 	.word	0x00006e80
        /*06ac*/ 	.word	0x00000010
        /*06b0*/ 	.word	0x00000000
        /*06b4*/ 	.short	0x0101
        /*06b6*/ 	.byte	0xff
	.zero		1


	//   ....[91]....
        /*06b8*/ 	.word	0x00006ea0
        /*06bc*/ 	.word	0x00000000
        /*06c0*/ 	.word	0x00000020
        /*06c4*/ 	.short	0x010a
        /*06c6*/ 	.byte	0xff
	.zero		1


	//   ....[92]....
        /*06c8*/ 	.word	0x00006f70
        /*06cc*/ 	.word	0x00000000
        /*06d0*/ 	.word	0x00000020
        /*06d4*/ 	.short	0x010a
        /*06d6*/ 	.byte	0xff
	.zero		1


	//   ....[93]....
        /*06d8*/ 	.word	0x000075d0
        /*06dc*/ 	.word	0x00000010
        /*06e0*/ 	.word	0x00000000
        /*06e4*/ 	.short	0x0101
        /*06e6*/ 	.byte	0xff
	.zero		1


	//   ....[94]....
        /*06e8*/ 	.word	0x000075f0
        /*06ec*/ 	.word	0x00000000
        /*06f0*/ 	.word	0x00000020
        /*06f4*/ 	.short	0x010a
        /*06f6*/ 	.byte	0xff
	.zero		1


	//   ....[95]....
        /*06f8*/ 	.word	0x000076c0
        /*06fc*/ 	.word	0x00000000
        /*0700*/ 	.word	0x00000020
        /*0704*/ 	.short	0x010a
        /*0706*/ 	.byte	0xff
	.zero		1


	//   ....[96]....
        /*0708*/ 	.word	0x00007990
        /*070c*/ 	.word	0x000000ff
        /*0710*/ 	.word	0x00000000
        /*0714*/ 	.short	0x0101
        /*0716*/ 	.byte	0x04
	.zero		1


	//   ....[97]....
        /*0718*/ 	.word	0x00007da0
        /*071c*/ 	.word	0x00000000
        /*0720*/ 	.word	0x00000000
        /*0724*/ 	.short	0x0101
        /*0726*/ 	.byte	0xff
	.zero		1


	//   ....[98]....
        /*0728*/ 	.word	0x00008010
        /*072c*/ 	.word	0x000000ff
        /*0730*/ 	.word	0x00000000
        /*0734*/ 	.short	0x0101
        /*0736*/ 	.byte	0x04
	.zero		1


	//   ....[99]....
        /*0738*/ 	.word	0x00008030
        /*073c*/ 	.word	0x00000002
        /*0740*/ 	.word	0x000000e0
        /*0744*/ 	.short	0x010a
        /*0746*/ 	.byte	0xff
	.zero		1


	//   ....[100]....
        /*0748*/ 	.word	0x00008090
        /*074c*/ 	.word	0x00000002
        /*0750*/ 	.word	0x00000010
        /*0754*/ 	.short	0x010a
        /*0756*/ 	.byte	0xff
	.zero		1


	//   ....[101]....
        /*0758*/ 	.word	0x000080f0
        /*075c*/ 	.word	0x00000002
        /*0760*/ 	.word	0x00000010
        /*0764*/ 	.short	0x010a
        /*0766*/ 	.byte	0xff
	.zero		1


	//   ....[102]....
        /*0768*/ 	.word	0x00008140
        /*076c*/ 	.word	0x00000002
        /*0770*/ 	.word	0x00000070
        /*0774*/ 	.short	0x010a
        /*0776*/ 	.byte	0xff
	.zero		1


	//   ....[103]....
        /*0778*/ 	.word	0x000081a0
        /*077c*/ 	.word	0x00000000
        /*0780*/ 	.word	0x00000000
        /*0784*/ 	.short	0x010a
        /*0786*/ 	.byte	0xff
	.zero		1


	//   ....[104]....
        /*0788*/ 	.word	0x000081f0
        /*078c*/ 	.word	0x00000000
        /*0790*/ 	.word	0x000000d0
        /*0794*/ 	.short	0x010a
        /*0796*/ 	.byte	0xff
	.zero		1


	//   ....[105]....
        /*0798*/ 	.word	0x00008250
        /*079c*/ 	.word	0x00000000
        /*07a0*/ 	.word	0x00000080
        /*07a4*/ 	.short	0x010a
        /*07a6*/ 	.byte	0xff
	.zero		1


	//   ....[106]....
        /*07a8*/ 	.word	0x000082a0
        /*07ac*/ 	.word	0x00000000
        /*07b0*/ 	.word	0x00000070
        /*07b4*/ 	.short	0x010a
        /*07b6*/ 	.byte	0xff
	.zero		1


	//   ....[107]....
        /*07b8*/ 	.word	0x00008300
        /*07bc*/ 	.word	0x00000000
        /*07c0*/ 	.word	0x00000080
        /*07c4*/ 	.short	0x010a
        /*07c6*/ 	.byte	0xff
	.zero		1


	//   ....[108]....
        /*07c8*/ 	.word	0x00008350
        /*07cc*/ 	.word	0x00000000
        /*07d0*/ 	.word	0x00000070
        /*07d4*/ 	.short	0x010a
        /*07d6*/ 	.byte	0xff
	.zero		1


	//   ....[109]....
        /*07d8*/ 	.word	0x000083c0
        /*07dc*/ 	.word	0x00000002
        /*07e0*/ 	.word	0x000000b0
        /*07e4*/ 	.short	0x010a
        /*07e6*/ 	.byte	0xff
	.zero		1


	//   ....[110]....
        /*07e8*/ 	.word	0x00008420
        /*07ec*/ 	.word	0x00000000
        /*07f0*/ 	.word	0x00000000
        /*07f4*/ 	.short	0x010a
        /*07f6*/ 	.byte	0xff
	.zero		1


	//   ....[111]....
        /*07f8*/ 	.word	0x00008480
        /*07fc*/ 	.word	0x00000000
        /*0800*/ 	.word	0x00000000
        /*0804*/ 	.short	0x010a
        /*0806*/ 	.byte	0xff
	.zero		1


	//   ....[112]....
        /*0808*/ 	.word	0x000084e0
        /*080c*/ 	.word	0x00000000
        /*0810*/ 	.word	0x00000000
        /*0814*/ 	.short	0x010a
        /*0816*/ 	.byte	0xff
	.zero		1


	//   ....[113]....
        /*0818*/ 	.word	0x00008540
        /*081c*/ 	.word	0x00000000
        /*0820*/ 	.word	0x00000000
        /*0824*/ 	.short	0x010a
        /*0826*/ 	.byte	0xff
	.zero		1


	//   ....[114]....
        /*0828*/ 	.word	0x000085a0
        /*082c*/ 	.word	0x00000000
        /*0830*/ 	.word	0x00000000
        /*0834*/ 	.short	0x010a
        /*0836*/ 	.byte	0xff
	.zero		1


	//   ....[115]....
        /*0838*/ 	.word	0x000085f0
        /*083c*/ 	.word	0x00000000
        /*0840*/ 	.word	0x00000070
        /*0844*/ 	.short	0x010a
        /*0846*/ 	.byte	0xff
	.zero		1


	//   ....[116]....
        /*0848*/ 	.word	0x00008650
        /*084c*/ 	.word	0x00000000
        /*0850*/ 	.word	0x00000068
        /*0854*/ 	.short	0x010a
        /*0856*/ 	.byte	0xff
	.zero		1


	//   ....[117]....
        /*0858*/ 	.word	0x000086b0
        /*085c*/ 	.word	0x00000000
        /*0860*/ 	.word	0x00000040
        /*0864*/ 	.short	0x010a
        /*0866*/ 	.byte	0xff
	.zero		1


	//   ....[118]....
        /*0868*/ 	.word	0x00008710
        /*086c*/ 	.word	0x00000000
        /*0870*/ 	.word	0x00000048
        /*0874*/ 	.short	0x010a
        /*0876*/ 	.byte	0xff
	.zero		1


	//   ....[119]....
        /*0878*/ 	.word	0x00008770
        /*087c*/ 	.word	0x00000000
        /*0880*/ 	.word	0x00000050
        /*0884*/ 	.short	0x010a
        /*0886*/ 	.byte	0xff
	.zero		1


	//   ....[120]....
        /*0888*/ 	.word	0x000087d0
        /*088c*/ 	.word	0x00000000
        /*0890*/ 	.word	0x00000058
        /*0894*/ 	.short	0x010a
        /*0896*/ 	.byte	0xff
	.zero		1


	//   ....[121]....
        /*0898*/ 	.word	0x00008830
        /*089c*/ 	.word	0x00000000
        /*08a0*/ 	.word	0x00000040
        /*08a4*/ 	.short	0x010a
        /*08a6*/ 	.byte	0xff
	.zero		1


	//   ....[122]....
        /*08a8*/ 	.word	0x00008890
        /*08ac*/ 	.word	0x00000000
        /*08b0*/ 	.word	0x00000048
        /*08b4*/ 	.short	0x010a
        /*08b6*/ 	.byte	0xff
	.zero		1


	//   ....[123]....
        /*08b8*/ 	.word	0x000088f0
        /*08bc*/ 	.word	0x00000000
        /*08c0*/ 	.word	0x00000050
        /*08c4*/ 	.short	0x010a
        /*08c6*/ 	.byte	0xff
	.zero		1


	//   ....[124]....
        /*08c8*/ 	.word	0x00008940
        /*08cc*/ 	.word	0x00000000
        /*08d0*/ 	.word	0x00000070
        /*08d4*/ 	.short	0x010a
        /*08d6*/ 	.byte	0xff
	.zero		1


	//   ....[125]....
        /*08d8*/ 	.word	0x000089a0
        /*08dc*/ 	.word	0x00000002
        /*08e0*/ 	.word	0x00000020
        /*08e4*/ 	.short	0x010a
        /*08e6*/ 	.byte	0xff
	.zero		1


	//   ....[126]....
        /*08e8*/ 	.word	0x000089f0
        /*08ec*/ 	.word	0x00000054
        /*08f0*/ 	.word	0x00000090
        /*08f4*/ 	.short	0x010a
        /*08f6*/ 	.byte	0xff
	.zero		1


	//   ....[127]....
        /*08f8*/ 	.word	0x00008a40
        /*08fc*/ 	.word	0x00000002
        /*0900*/ 	.word	0x00000020
        /*0904*/ 	.short	0x010a
        /*0906*/ 	.byte	0xff
	.zero		1


	//   ....[128]....
        /*0908*/ 	.word	0x00008a90
        /*090c*/ 	.word	0x00000000
        /*0910*/ 	.word	0x00000020
        /*0914*/ 	.short	0x010a
        /*0916*/ 	.byte	0xff
	.zero		1


	//   ....[129]....
        /*0918*/ 	.word	0x00008ae0
        /*091c*/ 	.word	0x00000000
        /*0920*/ 	.word	0x00000020
        /*0924*/ 	.short	0x010a
        /*0926*/ 	.byte	0xff
	.zero		1


	//----- nvinfo : EIATTR_NUM_MBARRIERS
	.align		4
.L_47:
        /*0928*/ 	.byte	0x03, 0x38
        /*092a*/ 	.short	0x001e


	//----- nvinfo : EIATTR_EXIT_INSTR_OFFSETS
	.align		4
        /*092c*/ 	.byte	0x04, 0x1c
        /*092e*/ 	.short	(.L_49 - .L_48)


	//   ....[0]....
.L_48:
        /*0930*/ 	.word	0x00002720


	//   ....[1]....
        /*0934*/ 	.word	0x00002c10


	//   ....[2]....
        /*0938*/ 	.word	0x00002c70


	//   ....[3]....
        /*093c*/ 	.word	0x000040b0


	//   ....[4]....
        /*0940*/ 	.word	0x000050e0


	//   ....[5]....
        /*0944*/ 	.word	0x00005120


	//   ....[6]....
        /*0948*/ 	.word	0x00007f00


	//   ....[7]....
        /*094c*/ 	.word	0x00007f80


	//   ....[8]....
        /*0950*/ 	.word	0x00007fb0


	//   ....[9]....
        /*0954*/ 	.word	0x00008020


	//----- nvinfo : EIATTR_MAX_THREADS
	.align		4
.L_49:
        /*0958*/ 	.byte	0x04, 0x05
        /*095a*/ 	.short	(.L_51 - .L_50)
.L_50:
        /*095c*/ 	.word	0x00000100
        /*0960*/ 	.word	0x00000001
        /*0964*/ 	.word	0x00000001


	//----- nvinfo : EIATTR_CRS_STACK_SIZE
	.align		4
.L_51:
        /*0968*/ 	.byte	0x04, 0x1e
        /*096a*/ 	.short	(.L_53 - .L_52)
.L_52:
        /*096c*/ 	.word	0x00000000


	//----- nvinfo : EIATTR_CBANK_PARAM_SIZE
	.align		4
.L_53:
        /*0970*/ 	.byte	0x03, 0x19
        /*0972*/ 	.short	0x0800


	//----- nvinfo : EIATTR_PARAM_CBANK
	.align		4
        /*0974*/ 	.byte	0x04, 0x0a
        /*0976*/ 	.short	(.L_55 - .L_54)
	.align		4
.L_54:
        /*0978*/ 	.word	index@(.nv.constant0._ZN7cutlass13device_kernelINS_4gemm6kernel13GemmUniversalIN4cute5tupleIJiiiiEEENS1_10collective13CollectiveMmaINS1_35MainloopSm100TmaUmmaWarpSpecializedILi2ELi2ELi4ENS5_IJNS4_1CILi1EEESB_SB_EEEEENS5_IJNSA_ILi128EEENSA_ILi64EEESE_EEEfNS5_IJlSB_lEEEfNS5_IJSB_llEEENS4_8TiledMMAINS4_8MMA_AtomIJNS4_17SM100_MMA_TF32_SSINS_10tfloat32_tESM_fLi128ELi64ELNS4_4UMMA5MajorE0ELSO_1ELNSN_7ScaleInE0ELSP_0EEEEEENS4_6LayoutISC_NS5_IJNSA_ILi0EEEST_ST_EEEEENS5_IJNS4_10UnderscoreESW_SW_EEEEENS4_13SM90_TMA_LOADENS4_14ComposedLayoutINS4_7SwizzleILi3ELi4ELi3EEENS4_18smem_ptr_flag_bitsILi32EEENSS_INS5_IJNSA_ILi8EEENSA_ILi32EEEEEENS5_IJS16_SB_EEEEEEEvNS4_8identityESZ_NS10_INS11_ILi2ELi5ELi2EEES14_NSS_INS5_IJS16_NSA_ILi4EEEEEENS5_IJSB_S16_EEEEEEEvS1B_EENS_8epilogue10collective18CollectiveEpilogueINS1J_23Sm100TmaWarpSpecializedILi4ELi2ELi16ELb1ELb0EEEJSG_NS5_IJNSS_ISE_SB_EENSS_INSA_ILi16EEESB_EEEEEfSH_fSH_NS1J_6fusion15FusionCallbacksIS1N_NS1S_17LinearCombinationIffffLNS_15FloatRoundStyleE2EEESG_S1R_JEEENS4_5SM1004TMEM4LOAD26SM100_TMEM_LOAD_32dp32b16xESZ_NS10_INS11_ILi2ELi4ELi3EEES14_NSS_INS5_IJS15_S1P_EEENS5_IJS1P_SB_EEEEEEENS4_39AutoVectorizingCopyWithAssumedAlignmentILi128EEENS4_14SM90_TMA_STOREES26_S28_S28_EEEvvEEEEvNT_6ParamsE)
        /*097c*/ 	.short	0x0380
        /*097e*/ 	.short	0x0800


	//----- nvinfo : EIATTR_SW_WAR
	.align		4
.L_55:
        /*0980*/ 	.byte	0x04, 0x36
        /*0982*/ 	.short	(.L_57 - .L_56)
.L_56:
        /*0984*/ 	.word	0x00000008
.L_57:


//--------------------- .nv.callgraph             --------------------------
	.section	.nv.callgraph,"",@"SHT_CUDA_CALLGRAPH"
	.align	4
	.sectionentsize	8
	.align		4
        /*0000*/ 	.word	0x00000000
	.align		4
        /*0004*/ 	.word	0xffffffff
	.align		4
        /*0008*/ 	.word	index@(_ZN7cutlass13device_kernelINS_4gemm6kernel13GemmUniversalIN4cute5tupleIJiiiiEEENS1_10collective13CollectiveMmaINS1_35MainloopSm100TmaUmmaWarpSpecializedILi2ELi2ELi4ENS5_IJNS4_1CILi1EEESB_SB_EEEEENS5_IJNSA_ILi128EEENSA_ILi64EEESE_EEEfNS5_IJlSB_lEEEfNS5_IJSB_llEEENS4_8TiledMMAINS4_8MMA_AtomIJNS4_17SM100_MMA_TF32_SSINS_10tfloat32_tESM_fLi128ELi64ELNS4_4UMMA5MajorE0ELSO_1ELNSN_7ScaleInE0ELSP_0EEEEEENS4_6LayoutISC_NS5_IJNSA_ILi0EEEST_ST_EEEEENS5_IJNS4_10UnderscoreESW_SW_EEEEENS4_13SM90_TMA_LOADENS4_14ComposedLayoutINS4_7SwizzleILi3ELi4ELi3EEENS4_18smem_ptr_flag_bitsILi32EEENSS_INS5_IJNSA_ILi8EEENSA_ILi32EEEEEENS5_IJS16_SB_EEEEEEEvNS4_8identityESZ_NS10_INS11_ILi2ELi5ELi2EEES14_NSS_INS5_IJS16_NSA_ILi4EEEEEENS5_IJSB_S16_EEEEEEEvS1B_EENS_8epilogue10collective18CollectiveEpilogueINS1J_23Sm100TmaWarpSpecializedILi4ELi2ELi16ELb1ELb0EEEJSG_NS5_IJNSS_ISE_SB_EENSS_INSA_ILi16EEESB_EEEEEfSH_fSH_NS1J_6fusion15FusionCallbacksIS1N_NS1S_17LinearCombinationIffffLNS_15FloatRoundStyleE2EEESG_S1R_JEEENS4_5SM1004TMEM4LOAD26SM100_TMEM_LOAD_32dp32b16xESZ_NS10_INS11_ILi2ELi4ELi3EEES14_NSS_INS5_IJS15_S1P_EEENS5_IJS1P_SB_EEEEEEENS4_39AutoVectorizingCopyWithAssumedAlignmentILi128EEENS4_14SM90_TMA_STOREES26_S28_S28_EEEvvEEEEvNT_6ParamsE)
	.align		4
        /*000c*/ 	.word	index@(__assertfail)
	.align		4
        /*0010*/ 	.word	0x00000000
	.align		4
        /*0014*/ 	.word	0xfffffffe
	.align		4
        /*0018*/ 	.word	0x00000000
	.align		4
        /*001c*/ 	.word	0xfffffffd
	.align		4
        /*0020*/ 	.word	0x00000000
	.align		4
        /*0024*/ 	.word	0xfffffffc


//--------------------- .nv.constant4             --------------------------
	.section	.nv.constant4,"a",@progbits
	.align	8
	.align		8
.nv.constant4:
        /*0000*/ 	.dword	__assertfail
	.align		8
        /*0008*/ 	.dword	__unnamed_1
	.align		8
        /*0010*/ 	.dword	__unnamed_2
	.align		8
        /*0018*/ 	.dword	_ZN40_INTERNAL_770a40bd_4_k_cu_5d08df41_360874cuda3std3__45__cpo5beginE
	.align		8
        /*0020*/ 	.dword	_ZN40_INTERNAL_770a40bd_4_k_cu_5d08df41_360874cuda3std3__45__cpo3endE
	.align		8
        /*0028*/ 	.dword	_ZN40_INTERNAL_770a40bd_4_k_cu_5d08df41_360874cuda3std3__45__cpo6cbeginE
	.align		8
        /*0030*/ 	.dword	_ZN40_INTERNAL_770a40bd_4_k_cu_5d08df41_360874cuda3std3__45__cpo4cendE
	.align		8
        /*0038*/ 	.dword	_ZN40_INTERNAL_770a40bd_4_k_cu_5d08df41_360874cuda3std3__442_GLOBAL__N__770a40bd_4_k_cu_5d08df41_360876ignoreE
	.align		8
        /*0040*/ 	.dword	_ZN40_INTERNAL_770a40bd_4_k_cu_5d08df41_360874cuda3std3__419piecewise_constructE
	.align		8
        /*0048*/ 	.dword	_ZN40_INTERNAL_770a40bd_4_k_cu_5d08df41_360874cuda3std3__48in_placeE
	.align		8
        /*0050*/ 	.dword	_ZN40_INTERNAL_770a40bd_4_k_cu_5d08df41_360874cuda3std6ranges3__45__cpo4swapE
	.align		8
        /*0058*/ 	.dword	_ZN40_INTERNAL_770a40bd_4_k_cu_5d08df41_360874cuda3std6ranges3__45__cpo9iter_moveE
	.align		8
        /*0060*/ 	.dword	_ZN40_INTERNAL_770a40bd_4_k_cu_5d08df41_360874cute7productE
	.align		8
        /*0068*/ 	.dword	_ZN40_INTERNAL_770a40bd_4_k_cu_5d08df41_360874cute1_E
	.align		8
        /*0070*/ 	.dword	$str$25
	.align		8
        /*0078*/ 	.dword	$str$26
	.align		8
        /*0080*/ 	.dword	$str$27
	.align		8
        /*0088*/ 	.dword	$str$28


//--------------------- .text._ZN7cutlass13device_kernelINS_4gemm6kernel13GemmUniversalIN4cute5tupleIJiiiiEEENS1_10collective13CollectiveMmaINS1_35MainloopSm100TmaUmmaWarpSpecializedILi2ELi2ELi4ENS5_IJNS4_1CILi1EEESB_SB_EEEEENS5_IJNSA_ILi128EEENSA_ILi64EEESE_EEEfNS5_IJlSB_lEEEfNS5_IJSB_llEEENS4_8TiledMMAINS4_8MMA_AtomIJNS4_17SM100_MMA_TF32_SSINS_10tfloat32_tESM_fLi128ELi64ELNS4_4UMMA5MajorE0ELSO_1ELNSN_7ScaleInE0ELSP_0EEEEEENS4_6LayoutISC_NS5_IJNSA_ILi0EEEST_ST_EEEEENS5_IJNS4_10UnderscoreESW_SW_EEEEENS4_13SM90_TMA_LOADENS4_14ComposedLayoutINS4_7SwizzleILi3ELi4ELi3EEENS4_18smem_ptr_flag_bitsILi32EEENSS_INS5_IJNSA_ILi8EEENSA_ILi32EEEEEENS5_IJS16_SB_EEEEEEEvNS4_8identityESZ_NS10_INS11_ILi2ELi5ELi2EEES14_NSS_INS5_IJS16_NSA_ILi4EEEEEENS5_IJSB_S16_EEEEEEEvS1B_EENS_8epilogue10collective18CollectiveEpilogueINS1J_23Sm100TmaWarpSpecializedILi4ELi2ELi16ELb1ELb0EEEJSG_NS5_IJNSS_ISE_SB_EENSS_INSA_ILi16EEESB_EEEEEfSH_fSH_NS1J_6fusion15FusionCallbacksIS1N_NS1S_17LinearCombinationIffffLNS_15FloatRoundStyleE2EEESG_S1R_JEEENS4_5SM1004TMEM4LOAD26SM100_TMEM_LOAD_32dp32b16xESZ_NS10_INS11_ILi2ELi4ELi3EEES14_NSS_INS5_IJS15_S1P_EEENS5_IJS1P_SB_EEEEEEENS4_39AutoVectorizingCopyWithAssumedAlignmentILi128EEENS4_14SM90_TMA_STOREES26_S28_S28_EEEvvEEEEvNT_6ParamsE --------------------------
	.section	.text._ZN7cutlass13device_kernelINS_4gemm6kernel13GemmUniversalIN4cute5tupleIJiiiiEEENS1_10collective13CollectiveMmaINS1_35MainloopSm100TmaUmmaWarpSpecializedILi2ELi2ELi4ENS5_IJNS4_1CILi1EEESB_SB_EEEEENS5_IJNSA_ILi128EEENSA_ILi64EEESE_EEEfNS5_IJlSB_lEEEfNS5_IJSB_llEEENS4_8TiledMMAINS4_8MMA_AtomIJNS4_17SM100_MMA_TF32_SSINS_10tfloat32_tESM_fLi128ELi64ELNS4_4UMMA5MajorE0ELSO_1ELNSN_7ScaleInE0ELSP_0EEEEEENS4_6LayoutISC_NS5_IJNSA_ILi0EEEST_ST_EEEEENS5_IJNS4_10UnderscoreESW_SW_EEEEENS4_13SM90_TMA_LOADENS4_14ComposedLayoutINS4_7SwizzleILi3ELi4ELi3EEENS4_18smem_ptr_flag_bitsILi32EEENSS_INS5_IJNSA_ILi8EEENSA_ILi32EEEEEENS5_IJS16_SB_EEEEEEEvNS4_8identityESZ_NS10_INS11_ILi2ELi5ELi2EEES14_NSS_INS5_IJS16_NSA_ILi4EEEEEENS5_IJSB_S16_EEEEEEEvS1B_EENS_8epilogue10collective18CollectiveEpilogueINS1J_23Sm100TmaWarpSpecializedILi4ELi2ELi16ELb1ELb0EEEJSG_NS5_IJNSS_ISE_SB_EENSS_INSA_ILi16EEESB_EEEEEfSH_fSH_NS1J_6fusion15FusionCallbacksIS1N_NS1S_17LinearCombinationIffffLNS_15FloatRoundStyleE2EEESG_S1R_JEEENS4_5SM1004TMEM4LOAD26SM100_TMEM_LOAD_32dp32b16xESZ_NS10_INS11_ILi2ELi4ELi3EEES14_NSS_INS5_IJS15_S1P_EEENS5_IJS1P_SB_EEEEEEENS4_39AutoVectorizingCopyWithAssumedAlignmentILi128EEENS4_14SM90_TMA_STOREES26_S28_S28_EEEvvEEEEvNT_6ParamsE,"ax",@progbits
	.align	128
.text._ZN7cutlass13device_kernelINS_4gemm6kernel13GemmUniversalIN4cute5tupleIJiiiiEEENS1_10collective13CollectiveMmaINS1_35MainloopSm100TmaUmmaWarpSpecializedILi2ELi2ELi4ENS5_IJNS4_1CILi1EEESB_SB_EEEEENS5_IJNSA_ILi128EEENSA_ILi64EEESE_EEEfNS5_IJlSB_lEEEfNS5_IJSB_llEEENS4_8TiledMMAINS4_8MMA_AtomIJNS4_17SM100_MMA_TF32_SSINS_10tfloat32_tESM_fLi128ELi64ELNS4_4UMMA5MajorE0ELSO_1ELNSN_7ScaleInE0ELSP_0EEEEEENS4_6LayoutISC_NS5_IJNSA_ILi0EEEST_ST_EEEEENS5_IJNS4_10UnderscoreESW_SW_EEEEENS4_13SM90_TMA_LOADENS4_14ComposedLayoutINS4_7SwizzleILi3ELi4ELi3EEENS4_18smem_ptr_flag_bitsILi32EEENSS_INS5_IJNSA_ILi8EEENSA_ILi32EEEEEENS5_IJS16_SB_EEEEEEEvNS4_8identityESZ_NS10_INS11_ILi2ELi5ELi2EEES14_NSS_INS5_IJS16_NSA_ILi4EEEEEENS5_IJSB_S16_EEEEEEEvS1B_EENS_8epilogue10collective18CollectiveEpilogueINS1J_23Sm100TmaWarpSpecializedILi4ELi2ELi16ELb1ELb0EEEJSG_NS5_IJNSS_ISE_SB_EENSS_INSA_ILi16EEESB_EEEEEfSH_fSH_NS1J_6fusion15FusionCallbacksIS1N_NS1S_17LinearCombinationIffffLNS_15FloatRoundStyleE2EEESG_S1R_JEEENS4_5SM1004TMEM4LOAD26SM100_TMEM_LOAD_32dp32b16xESZ_NS10_INS11_ILi2ELi4ELi3EEES14_NSS_INS5_IJS15_S1P_EEENS5_IJS1P_SB_EEEEEEENS4_39AutoVectorizingCopyWithAssumedAlignmentILi128EEENS4_14SM90_TMA_STOREES26_S28_S28_EEEvvEEEEvNT_6ParamsE:
        .type           _ZN7cutlass13device_kernelINS_4gemm6kernel13GemmUniversalIN4cute5tupleIJiiiiEEENS1_10collective13CollectiveMmaINS1_35MainloopSm100TmaUmmaWarpSpecializedILi2ELi2ELi4ENS5_IJNS4_1CILi1EEESB_SB_EEEEENS5_IJNSA_ILi128EEENSA_ILi64EEESE_EEEfNS5_IJlSB_lEEEfNS5_IJSB_llEEENS4_8TiledMMAINS4_8MMA_AtomIJNS4_17SM100_MMA_TF32_SSINS_10tfloat32_tESM_fLi128ELi64ELNS4_4UMMA5MajorE0ELSO_1ELNSN_7ScaleInE0ELSP_0EEEEEENS4_6LayoutISC_NS5_IJNSA_ILi0EEEST_ST_EEEEENS5_IJNS4_10UnderscoreESW_SW_EEEEENS4_13SM90_TMA_LOADENS4_14ComposedLayoutINS4_7SwizzleILi3ELi4ELi3EEENS4_18smem_ptr_flag_bitsILi32EEENSS_INS5_IJNSA_ILi8EEENSA_ILi32EEEEEENS5_IJS16_SB_EEEEEEEvNS4_8identityESZ_NS10_INS11_ILi2ELi5ELi2EEES14_NSS_INS5_IJS16_NSA_ILi4EEEEEENS5_IJSB_S16_EEEEEEEvS1B_EENS_8epilogue10collective18CollectiveEpilogueINS1J_23Sm100TmaWarpSpecializedILi4ELi2ELi16ELb1ELb0EEEJSG_NS5_IJNSS_ISE_SB_EENSS_INSA_ILi16EEESB_EEEEEfSH_fSH_NS1J_6fusion15FusionCallbacksIS1N_NS1S_17LinearCombinationIffffLNS_15FloatRoundStyleE2EEESG_S1R_JEEENS4_5SM1004TMEM4LOAD26SM100_TMEM_LOAD_32dp32b16xESZ_NS10_INS11_ILi2ELi4ELi3EEES14_NSS_INS5_IJS15_S1P_EEENS5_IJS1P_SB_EEEEEEENS4_39AutoVectorizingCopyWithAssumedAlignmentILi128EEENS4_14SM90_TMA_STOREES26_S28_S28_EEEvvEEEEvNT_6ParamsE,@function
        .size           _ZN7cutlass13device_kernelINS_4gemm6kernel13GemmUniversalIN4cute5tupleIJiiiiEEENS1_10collective13CollectiveMmaINS1_35MainloopSm100TmaUmmaWarpSpecializedILi2ELi2ELi4ENS5_IJNS4_1CILi1EEESB_SB_EEEEENS5_IJNSA_ILi128EEENSA_ILi64EEESE_EEEfNS5_IJlSB_lEEEfNS5_IJSB_llEEENS4_8TiledMMAINS4_8MMA_AtomIJNS4_17SM100_MMA_TF32_SSINS_10tfloat32_tESM_fLi128ELi64ELNS4_4UMMA5MajorE0ELSO_1ELNSN_7ScaleInE0ELSP_0EEEEEENS4_6LayoutISC_NS5_IJNSA_ILi0EEEST_ST_EEEEENS5_IJNS4_10UnderscoreESW_SW_EEEEENS4_13SM90_TMA_LOADENS4_14ComposedLayoutINS4_7SwizzleILi3ELi4ELi3EEENS4_18smem_ptr_flag_bitsILi32EEENSS_INS5_IJNSA_ILi8EEENSA_ILi32EEEEEENS5_IJS16_SB_EEEEEEEvNS4_8identityESZ_NS10_INS11_ILi2ELi5ELi2EEES14_NSS_INS5_IJS16_NSA_ILi4EEEEEENS5_IJSB_S16_EEEEEEEvS1B_EENS_8epilogue10collective18CollectiveEpilogueINS1J_23Sm100TmaWarpSpecializedILi4ELi2ELi16ELb1ELb0EEEJSG_NS5_IJNSS_ISE_SB_EENSS_INSA_ILi16EEESB_EEEEEfSH_fSH_NS1J_6fusion15FusionCallbacksIS1N_NS1S_17LinearCombinationIffffLNS_15FloatRoundStyleE2EEESG_S1R_JEEENS4_5SM1004TMEM4LOAD26SM100_TMEM_LOAD_32dp32b16xESZ_NS10_INS11_ILi2ELi4ELi3EEES14_NSS_INS5_IJS15_S1P_EEENS5_IJS1P_SB_EEEEEEENS4_39AutoVectorizingCopyWithAssumedAlignmentILi128EEENS4_14SM90_TMA_STOREES26_S28_S28_EEEvvEEEEvNT_6ParamsE,(.L_x_174 - _ZN7cutlass13device_kernelINS_4gemm6kernel13GemmUniversalIN4cute5tupleIJiiiiEEENS1_10collective13CollectiveMmaINS1_35MainloopSm100TmaUmmaWarpSpecializedILi2ELi2ELi4ENS5_IJNS4_1CILi1EEESB_SB_EEEEENS5_IJNSA_ILi128EEENSA_ILi64EEESE_EEEfNS5_IJlSB_lEEEfNS5_IJSB_llEEENS4_8TiledMMAINS4_8MMA_AtomIJNS4_17SM100_MMA_TF32_SSINS_10tfloat32_tESM_fLi128ELi64ELNS4_4UMMA5MajorE0ELSO_1ELNSN_7ScaleInE0ELSP_0EEEEEENS4_6LayoutISC_NS5_IJNSA_ILi0EEEST_ST_EEEEENS5_IJNS4_10UnderscoreESW_SW_EEEEENS4_13SM90_TMA_LOADENS4_14ComposedLayoutINS4_7SwizzleILi3ELi4ELi3EEENS4_18smem_ptr_flag_bitsILi32EEENSS_INS5_IJNSA_ILi8EEENSA_ILi32EEEEEENS5_IJS16_SB_EEEEEEEvNS4_8identityESZ_NS10_INS11_ILi2ELi5ELi2EEES14_NSS_INS5_IJS16_NSA_ILi4EEEEEENS5_IJSB_S16_EEEEEEEvS1B_EENS_8epilogue10collective18CollectiveEpilogueINS1J_23Sm100TmaWarpSpecializedILi4ELi2ELi16ELb1ELb0EEEJSG_NS5_IJNSS_ISE_SB_EENSS_INSA_ILi16EEESB_EEEEEfSH_fSH_NS1J_6fusion15FusionCallbacksIS1N_NS1S_17LinearCombinationIffffLNS_15FloatRoundStyleE2EEESG_S1R_JEEENS4_5SM1004TMEM4LOAD26SM100_TMEM_LOAD_32dp32b16xESZ_NS10_INS11_ILi2ELi4ELi3EEES14_NSS_INS5_IJS15_S1P_EEENS5_IJS1P_SB_EEEEEEENS4_39AutoVectorizingCopyWithAssumedAlignmentILi128EEENS4_14SM90_TMA_STOREES26_S28_S28_EEEvvEEEEvNT_6ParamsE)
        .other          _ZN7cutlass13device_kernelINS_4gemm6kernel13GemmUniversalIN4cute5tupleIJiiiiEEENS1_10collective13CollectiveMmaINS1_35MainloopSm100TmaUmmaWarpSpecializedILi2ELi2ELi4ENS5_IJNS4_1CILi1EEESB_SB_EEEEENS5_IJNSA_ILi128EEENSA_ILi64EEESE_EEEfNS5_IJlSB_lEEEfNS5_IJSB_llEEENS4_8TiledMMAINS4_8MMA_AtomIJNS4_17SM100_MMA_TF32_SSINS_10tfloat32_tESM_fLi128ELi64ELNS4_4UMMA5MajorE0ELSO_1ELNSN_7ScaleInE0ELSP_0EEEEEENS4_6LayoutISC_NS5_IJNSA_ILi0EEEST_ST_EEEEENS5_IJNS4_10UnderscoreESW_SW_EEEEENS4_13SM90_TMA_LOADENS4_14ComposedLayoutINS4_7SwizzleILi3ELi4ELi3EEENS4_18smem_ptr_flag_bitsILi32EEENSS_INS5_IJNSA_ILi8EEENSA_ILi32EEEEEENS5_IJS16_SB_EEEEEEEvNS4_8identityESZ_NS10_INS11_ILi2ELi5ELi2EEES14_NSS_INS5_IJS16_NSA_ILi4EEEEEENS5_IJSB_S16_EEEEEEEvS1B_EENS_8epilogue10collective18CollectiveEpilogueINS1J_23Sm100TmaWarpSpecializedILi4ELi2ELi16ELb1ELb0EEEJSG_NS5_IJNSS_ISE_SB_EENSS_INSA_ILi16EEESB_EEEEEfSH_fSH_NS1J_6fusion15FusionCallbacksIS1N_NS1S_17LinearCombinationIffffLNS_15FloatRoundStyleE2EEESG_S1R_JEEENS4_5SM1004TMEM4LOAD26SM100_TMEM_LOAD_32dp32b16xESZ_NS10_INS11_ILi2ELi4ELi3EEES14_NSS_INS5_IJS15_S1P_EEENS5_IJS1P_SB_EEEEEEENS4_39AutoVectorizingCopyWithAssumedAlignmentILi128EEENS4_14SM90_TMA_STOREES26_S28_S28_EEEvvEEEEvNT_6ParamsE,@"STO_CUDA_ENTRY STV_DEFAULT"
_ZN7cutlass13device_kernelINS_4gemm6kernel13GemmUniversalIN4cute5tupleIJiiiiEEENS1_10collective13CollectiveMmaINS1_35MainloopSm100TmaUmmaWarpSpecializedILi2ELi2ELi4ENS5_IJNS4_1CILi1EEESB_SB_EEEEENS5_IJNSA_ILi128EEENSA_ILi64EEESE_EEEfNS5_IJlSB_lEEEfNS5_IJSB_llEEENS4_8TiledMMAINS4_8MMA_AtomIJNS4_17SM100_MMA_TF32_SSINS_10tfloat32_tESM_fLi128ELi64ELNS4_4UMMA5MajorE0ELSO_1ELNSN_7ScaleInE0ELSP_0EEEEEENS4_6LayoutISC_NS5_IJNSA_ILi0EEEST_ST_EEEEENS5_IJNS4_10UnderscoreESW_SW_EEEEENS4_13SM90_TMA_LOADENS4_14ComposedLayoutINS4_7SwizzleILi3ELi4ELi3EEENS4_18smem_ptr_flag_bitsILi32EEENSS_INS5_IJNSA_ILi8EEENSA_ILi32EEEEEENS5_IJS16_SB_EEEEEEEvNS4_8identityESZ_NS10_INS11_ILi2ELi5ELi2EEES14_NSS_INS5_IJS16_NSA_ILi4EEEEEENS5_IJSB_S16_EEEEEEEvS1B_EENS_8epilogue10collective18CollectiveEpilogueINS1J_23Sm100TmaWarpSpecializedILi4ELi2ELi16ELb1ELb0EEEJSG_NS5_IJNSS_ISE_SB_EENSS_INSA_ILi16EEESB_EEEEEfSH_fSH_NS1J_6fusion15FusionCallbacksIS1N_NS1S_17LinearCombinationIffffLNS_15FloatRoundStyleE2EEESG_S1R_JEEENS4_5SM1004TMEM4LOAD26SM100_TMEM_LOAD_32dp32b16xESZ_NS10_INS11_ILi2ELi4ELi3EEES14_NSS_INS5_IJS15_S1P_EEENS5_IJS1P_SB_EEEEEEENS4_39AutoVectorizingCopyWithAssumedAlignmentILi128EEENS4_14SM90_TMA_STOREES26_S28_S28_EEEvvEEEEvNT_6ParamsE:
[----:B------:R-:W1:Y:S01]  /*0000*/  LDC R1, c[0x0][0x37c] ;  /* 0x0000df00ff017b82 */ /* 0x000e620000000800 */
[----:B------:R-:W2:Y:S01]  /*0010*/  S2R R77, SR_TID.X ;  /* 0x00000000004d7919 */ /* 0x000ea20000002100 */
[----:B------:R-:W3:Y:S01]  /*0020*/  LDCU.64 UR8, c[0x0][0x890] ;  /* 0x00011200ff0877ac */ /* 0x000ee20008000a00 */
[----:B------:R-:W-:Y:S02]  /*0030*/  PRMT R64, RZ, 0x7610, R64 ;  /* 0x00007610ff407816 */ /* 0x000fe40000000040 */
[----:B------:R-:W-:Y:S01]  /*0040*/  ELECT P5, URZ, PT ;  /* 0x0000000000ff782f */ /* 0x000fe200038a0000 */
[----:B------:R-:W4:Y:S01]  /*0050*/  LDCU.64 UR54, c[0x0][0x358] ;  /* 0x00006b00ff3677ac */ /* 0x000f220008000a00 */
[----:B---3--:R-:W-:-:S04]  /*0060*/  UISETP.NE.U32.AND UP0, UPT, UR8, URZ, UPT ;  /* 0x000000ff0800728c */ /* 0x008fc8000bf05070 */
[----:B------:R-:W-:Y:S01]  /*0070*/  UISETP.NE.AND.EX UP0, UPT, UR9, URZ, UPT, UP0 ;  /* 0x000000ff0900728c */ /* 0x000fe2000bf05300 */
[----:B--2---:R-:W-:-:S05]  /*0080*/  SHF.R.U32.HI R68, RZ, 0x5, R77 ;  /* 0x00000005ff447819 */ /* 0x004fca000001164d */
[----:B------:R-:W2:Y:S02]  /*0090*/  SHFL.IDX PT, R0, R68, RZ, 0x1f ;  /* 0x00001fff44007589 */ /* 0x000ea400000e0000 */
[----:B--2---:R-:W-:Y:S01]  /*00a0*/  R2UR UR10, R0 ;  /* 0x00000000000a72ca */ /* 0x004fe200000e0000 */
[----:B-1--4-:R-:W-:-:S14]  /*00b0*/  BRA.U UP0, `(.L_x_0) ;  /* 0x00000001002c7547 */ /* 0x012fdc000b800000 */
[----:B------:R-:W1:Y:S02]  /*00c0*/  LDCU.64 UR4, c[0x0][0x888] ;  /* 0x00011100ff0477ac */ /* 0x000e640008000a00 */
[----:B-1----:R-:W-:-:S04]  /*00d0*/  UISETP.NE.U32.AND UP0, UPT, UR4, URZ, UPT ;  /* 0x000000ff0400728c */ /* 0x002fc8000bf05070 */
[----:B------:R-:W-:-:S09]  /*00e0*/  UISETP.NE.AND.EX UP0, UPT, UR5, URZ, UPT, UP0 ;  /* 0x000000ff0500728c */ /* 0x000fd2000bf05300 */
[----:B------:R-:W-:Y:S05]  /*00f0*/  BRA.U !UP0, `(.L_x_1) ;  /* 0x0000000108107547 */ /* 0x000fea000b800000 */
[----:B------:R-:W1:Y:S02]  /*0100*/  LDC.64 R2, c[0x0][0x888] ;  /* 0x00022200ff027b82 */ /* 0x000e640000000a00 */
[----:B-1----:R1:W5:Y:S01]  /*0110*/  LDG.E R35, desc[UR54][R2.64] ;  /* 0x0000003602237981 */ /* 0x002362000c1e1900 */
[----:B------:R-:W-:Y:S01]  /*0120*/  HFMA2 R64, -RZ, RZ, 0, 5.9604644775390625e-08 ;  /* 0x00000001ff407431 */ /* 0x000fe200000001ff */
[----:B------:R-:W-:Y:S05]  /*0130*/  BRA `(.L_x_0) ;  /* 0x00000000000c7947 */ /* 0x000fea0003800000 */
.L_x_1:
[----:B------:R-:W1:Y:S01]  /*0140*/  LDCU UR4, c[0x0][0x880] ;  /* 0x00011000ff0477ac */ /* 0x000e620008000800 */
[----:B------:R-:W-:Y:S01]  /*0150*/  HFMA2 R64, -RZ, RZ, 0, 5.9604644775390625e-08 ;  /* 0x00000001ff407431 */ /* 0x000fe200000001ff */
[----:B-1----:R-:W-:-:S07]  /*0160*/  MOV R35, UR4 ;  /* 0x0000000400237c02 */ /* 0x002fce0008000f00 */
.L_x_0:
[----:B------:R-:W2:Y:S02]  /*0170*/  LDCU.64 UR4, c[0x0][0x8b0] ;  /* 0x00011600ff0477ac */ /* 0x000ea40008000a00 */
[----:B--2---:R-:W-:-:S04]  /*0180*/  UISETP.NE.U32.AND UP0, UPT, UR4, URZ, UPT ;  /* 0x000000ff0400728c */ /* 0x004fc8000bf05070 */
[----:B------:R-:W-:-:S09]  /*0190*/  UISETP.NE.AND.EX UP0, UPT, UR5, URZ, UPT, UP0 ;  /* 0x000000ff0500728c */ /* 0x000fd2000bf05300 */
[----:B------:R-:W-:Y:S05]  /*01a0*/  BRA.U UP0, `(.L_x_2) ;  /* 0x0000000100247547 */ /* 0x000fea000b800000 */
[----:B------:R-:W2:Y:S02]  /*01b0*/  LDCU.64 UR4, c[0x0][0x8a8] ;  /* 0x00011500ff0477ac */ /* 0x000ea40008000a00 */
[----:B--2---:R-:W-:-:S04]  /*01c0*/  UISETP.NE.U32.AND UP0, UPT, UR4, URZ, UPT ;  /* 0x000000ff0400728c */ /* 0x004fc8000bf05070 */
[----:B------:R-:W-:-:S09]  /*01d0*/  UISETP.NE.AND.EX UP0, UPT, UR5, URZ, UPT, UP0 ;  /* 0x000000ff0500728c */ /* 0x000fd2000bf05300 */
[----:B------:R-:W-:Y:S05]  /*01e0*/  BRA.U !UP0, `(.L_x_3) ;  /* 0x00000001080c7547 */ /* 0x000fea000b800000 */
[----:B-1----:R-:W1:Y:S02]  /*01f0*/  LDC.64 R2, c[0x0][0x8a8] ;  /* 0x00022a00ff027b82 */ /* 0x002e640000000a00 */
[----:B-1----:R2:W5:Y:S01]  /*0200*/  LDG.E R33, desc[UR54][R2.64] ;  /* 0x0000003602217981 */ /* 0x002562000c1e1900 */
[----:B------:R-:W-:Y:S05]  /*0210*/  BRA `(.L_x_2) ;  /* 0x0000000000087947 */ /* 0x000fea0003800000 */
.L_x_3:
[----:B------:R-:W2:Y:S02]  /*0220*/  LDCU UR4, c[0x0][0x8a0] ;  /* 0x00011400ff0477ac */ /* 0x000ea40008000800 */
[----:B--2---:R-:W-:Y:S02]  /*0230*/  MOV R33, UR4 ;  /* 0x0000000400217c02 */ /* 0x004fe40008000f00 */
.L_x_2:
[----:B------:R-:W-:Y:S01]  /*0240*/  IMAD.U32 R0, RZ, RZ, UR10 ;  /* 0x0000000aff007e24 */ /* 0x000fe2000f8e00ff */
[----:B------:R-:W-:Y:S04]  /*0250*/  BSSY.RECONVERGENT B0, `(.L_x_4) ;  /* 0x000000c000007945 */ /* 0x000fe80003800200 */
[C---:B------:R-:W-:Y:S02]  /*0260*/  ISETP.NE.OR P1, PT, R0.reuse, 0x1, !P5 ;  /* 0x000000010000780c */ /* 0x040fe40006f25670 */
[----:B------:R-:W-:-:S11]  /*0270*/  ISETP.NE.OR P0, PT, R0, 0x3, !P5 ;  /* 0x000000030000780c */ /* 0x000fd60006f05670 */
[----:B------:R-:W-:Y:S05]  /*0280*/  @P1 BRA `(.L_x_5) ;  /* 0x0000000000201947 */ /* 0x000fea0003800000 */
[----:B------:R-:W3:Y:S02]  /*0290*/  LDCU.64 UR4, c[0x0][0x348] ;  /* 0x00006900ff0477ac */ /* 0x000ee40008000a00 */
[----:B---3--:R-:W-:Y:S02]  /*02a0*/  UIADD3 UR6, UP1, UPT, UR4, 0x80, URZ ;  /* 0x0000008004067890 */ /* 0x008fe4000ff3e0ff */
[----:B------:R-:W-:Y:S02]  /*02b0*/  UIADD3 UR4, UP0, UPT, UR4, 0x180, URZ ;  /* 0x0000018004047890 */ /* 0x000fe4000ff1e0ff */
[----:B------:R-:W-:Y:S02]  /*02c0*/  UIADD3.X UR7, UPT, UPT, URZ, UR5, URZ, UP1, !UPT ;  /* 0x00000005ff077290 */ /* 0x000fe40008ffe4ff */
[----:B------:R-:W-:-:S07]  /*02d0*/  UIADD3.X UR5, UPT, UPT, URZ, UR5, URZ, UP0, !UPT ;  /* 0x00000005ff057290 */ /* 0x000fce00087fe4ff */
[----:B------:R3:W-:Y:S02]  /*02e0*/  UTMACCTL.PF [UR6] ;  /* 0x00000000060079b9 */ /* 0x0007e40008040000 */
[----:B------:R3:W-:Y:S02]  /*02f0*/  UTMACCTL.PF [UR4] ;  /* 0x00000000040079b9 */ /* 0x0007e40008040000 */
[----:B---3--:R-:W-:Y:S01]  /*0300*/  NOP ;  /* 0x0000000000007918 */ /* 0x008fe20000000000 */
.L_x_5:
[----:B------:R-:W-:Y:S05]  /*0310*/  BSYNC.RECONVERGENT B0 ;  /* 0x0000000000007941 */ /* 0x000fea0003800200 */
.L_x_4:
[----:B------:R-:W-:Y:S04]  /*0320*/  BSSY.RECONVERGENT B0, `(.L_x_6) ;  /* 0x000000a000007945 */ /* 0x000fe80003800200 */
        /* <DEDUP_REMOVED lines=9> */
.L_x_7:
[----:B------:R-:W-:Y:S05]  /*03c0*/  BSYNC.RECONVERGENT B0 ;  /* 0x0000000000007941 */ /* 0x000fea0003800200 */
.L_x_6:
[----:B------:R-:W3:Y:S01]  /*03d0*/  LDCU.64 UR4, c[0x0][0x888] ;  /* 0x00011100ff0477ac */ /* 0x000ee20008000a00 */
[----:B------:R-:W-:Y:S02]  /*03e0*/  UISETP.EQ.U32.AND UP1, UPT, UR8, URZ, UPT ;  /* 0x000000ff0800728c */ /* 0x000fe4000bf22070 */
[----:B------:R-:W-:Y:S02]  /*03f0*/  UPLOP3.LUT UP2, UPT, UPT, UPT, UPT, 0x80, 0x8 ;  /* 0x000000000008789c */ /* 0x000fe40003f4f070 */
[----:B---3--:R-:W-:-:S04]  /*0400*/  UISETP.NE.U32.AND UP0, UPT, UR4, URZ, UPT ;  /* 0x000000ff0400728c */ /* 0x008fc8000bf05070 */
[----:B------:R-:W-:-:S04]  /*0410*/  UISETP.NE.AND.EX UP0, UPT, UR5, URZ, UPT, UP0 ;  /* 0x000000ff0500728c */ /* 0x000fc8000bf05300 */
[----:B------:R-:W-:-:S04]  /*0420*/  UISETP.EQ.OR.EX UP3, UPT, UR9, URZ, !UP0, UP1 ;  /* 0x000000ff0900728c */ /* 0x000fc8000c762710 */
[----:B------:R-:W-:-:S05]  /*0430*/  UP2UR UR44, UPR, URZ, 0x8 ;  /* 0x00000008ff2c7883 */ /* 0x000fca0008000000 */
[----:B------:R-:W-:Y:S07]  /*0440*/  BRA.U !UP3, `(.L_x_8) ;  /* 0x000000010b207547 */ /* 0x000fee000b800000 */
[----:B------:R-:W-:Y:S01]  /*0450*/  UISETP.NE.U32.AND UP2, UPT, UR8, URZ, UPT ;  /* 0x000000ff0800728c */ /* 0x000fe2000bf45070 */
[----:B-----5:R-:W-:Y:S01]  /*0460*/  FSETP.NEU.AND P0, PT, R35, RZ, PT ;  /* 0x000000ff2300720b */ /* 0x020fe20003f0d000 */
[----:B------:R-:W-:Y:S02]  /*0470*/  USEL UR4, URZ, 0xffffffff, UP0 ;  /* 0xffffffffff047887 */ /* 0x000fe40008000000 */
[----:B------:R-:W-:-:S10]  /*0480*/  UISETP.NE.AND.EX UP2, UPT, UR9, URZ, UPT, UP2 ;  /* 0x000000ff0900728c */ /* 0x000fd4000bf45320 */
[----:B------:R-:W-:Y:S01]  /*0490*/  VOTEU.ANY UP1, P0 ;  /* 0x0000000000ff7886 */ /* 0x000fe20000020100 */
[----:B------:R-:W-:-:S04]  /*04a0*/  @!UP2 USEL UR4, URZ, 0xffffffff, UP1 ;  /* 0xffffffffff04a887 */ /* 0x000fc80008800000 */
[----:B------:R-:W-:-:S04]  /*04b0*/  ULOP3.LUT UR4, UR4, 0x1, URZ, 0xc0, !UPT ;  /* 0x0000000104047892 */ /* 0x000fc8000f8ec0ff */
[----:B------:R-:W-:-:S11]  /*04c0*/  UISETP.NE.U32.AND UP2, UPT, UR4, 0x1, UPT ;  /* 0x000000010400788c */ /* 0x000fd6000bf45070 */
.L_x_8:
[----:B-12---:R-:W1:Y:S01]  /*04d0*/  SHFL.IDX PT, R2, R68, RZ, 0x1f ;  /* 0x00001fff44027589 */ /* 0x006e6200000e0000 */
[----:B------:R-:W-:-:S04]  /*04e0*/  UISETP.NE.AND UP1, UPT, UR10, 0x2, UPT ;  /* 0x000000020a00788c */ /* 0x000fc8000bf25270 */
[----:B------:R-:W-:Y:S01]  /*04f0*/  USEL UR21, URZ, 0x1, UP1 ;  /* 0x00000001ff157887 */ /* 0x000fe20008800000 */
[----:B-1----:R-:W-:-:S13]  /*0500*/  ISETP.NE.AND P0, PT, R2, RZ, PT ;  /* 0x000000ff0200720c */ /* 0x002fda0003f05270 */
[----:B------:R-:W-:Y:S05]  /*0510*/  @P0 BRA `(.L_x_9) ;  /* 0x0000000000380947 */ /* 0x000fea0003800000 */
[----:B------:R-:W1:Y:S01]  /*0520*/  S2UR UR4, SR_CgaCtaId ;  /* 0x00000000000479c3 */ /* 0x000e620000008800 */
[----:B------:R-:W-:Y:S01]  /*0530*/  UMOV UR5, 0x400 ;  /* 0x0000040000057882 */ /* 0x000fe20000000000 */
[----:B------:R-:W-:Y:S01]  /*0540*/  UMOV UR6, 0x1 ;  /* 0x0000000100067882 */ /* 0x000fe20000000000 */
[----:B------:R-:W-:Y:S01]  /*0550*/  ELECT P0, URZ, PT ;  /* 0x0000000000ff782f */ /* 0x000fe20003800000 */
[----:B------:R-:W-:-:S04]  /*0560*/  UIADD3 UR6, UPT, UPT, -UR6, 0x100000, URZ ;  /* 0x0010000006067890 */ /* 0x000fc8000fffe1ff */
[----:B------:R-:W-:Y:S02]  /*0570*/  USHF.L.U32 UR7, UR6, 0xb, URZ ;  /* 0x0000000b06077899 */ /* 0x000fe400080006ff */
[----:B------:R-:W-:Y:S02]  /*0580*/  USHF.L.U32 UR6, UR6, 0x1, URZ ;  /* 0x0000000106067899 */ /* 0x000fe400080006ff */
[----:B-1----:R-:W-:Y:S01]  /*0590*/  ULEA UR4, UR4, UR5, 0x18 ;  /* 0x0000000504047291 */ /* 0x002fe2000f8ec0ff */
[----:B------:R-:W1:Y:S11]  /*05a0*/  FENCE.VIEW.ASYNC.S ;  /* 0x00000000000073c6 */ /* 0x000e760000000000 */
[----:B-1----:R1:W2:Y:S01]  /*05b0*/  SYNCS.EXCH.64 URZ, [UR4], UR6 ;  /* 0x0000000604ff75b2 */ /* 0x0022a20008000100 */
[----:B------:R1:W3:Y:S01]  /*05c0*/  SYNCS.EXCH.64 URZ, [UR4+0x10], UR6 ;  /* 0x0000100604ff75b2 */ /* 0x0002e20008000100 */
[----:B------:R1:W4:Y:S01]  /*05d0*/  SYNCS.EXCH.64 URZ, [UR4+0x8], UR6 ;  /* 0x0000080604ff75b2 */ /* 0x0003220008000100 */
[----:B------:R1:W1:Y:S01]  /*05e0*/  SYNCS.EXCH.64 URZ, [UR4+0x18], UR6 ;  /* 0x0000180604ff75b2 */ /* 0x0002620008000100 */
[----:B------:R-:W-:Y:S01]  /*05f0*/  NOP ;  /* 0x0000000000007918 */ /* 0x000fe20000000000 */
.L_x_9:
[----:B------:R-:W2:Y:S01]  /*0600*/  SHFL.IDX PT, R2, R68, RZ, 0x1f ;  /* 0x00001fff44027589 */ /* 0x000ea200000e0000 */
[----:B------:R-:W-:Y:S01]  /*0610*/  NOP ;  /* 0x0000000000007918 */ /* 0x000fe20000000000 */
[----:B--2---:R-:W-:-:S13]  /*0620*/  ISETP.NE.AND P0, PT, R2, 0x1, PT ;  /* 0x000000010200780c */ /* 0x004fda0003f05270 */
[----:B------:R-:W-:Y:S05]  /*0630*/  @P0 BRA `(.L_x_10) ;  /* 0x0000000000580947 */ /* 0x000fea0003800000 */
[----:B-1----:R-:W1:Y:S01]  /*0640*/  S2UR UR4, SR_CgaCtaId ;  /* 0x00000000000479c3 */ /* 0x002e620000008800 */
[----:B------:R-:W-:Y:S01]  /*0650*/  UMOV UR5, 0x400 ;  /* 0x0000040000057882 */ /* 0x000fe20000000000 */
[----:B------:R-:W-:Y:S01]  /*0660*/  UMOV UR8, 0x20 ;  /* 0x0000002000087882 */ /* 0x000fe20000000000 */
[----:B------:R-:W-:Y:S01]  /*0670*/  UMOV UR6, 0x80 ;  /* 0x0000008000067882 */ /* 0x000fe20000000000 */
[----:B------:R-:W-:-:S04]  /*0680*/  UIADD3 UR8, UPT, UPT, -UR8, 0x100000, URZ ;  /* 0x0010000008087890 */ /* 0x000fc8000fffe1ff */
[----:B------:R-:W-:Y:S02]  /*0690*/  USHF.L.U32 UR9, UR8, 0xb, URZ ;  /* 0x0000000b08097899 */ /* 0x000fe400080006ff */
[----:B------:R-:W-:Y:S02]  /*06a0*/  USHF.L.U32 UR8, UR8, 0x1, URZ ;  /* 0x0000000108087899 */ /* 0x000fe400080006ff */
[----:B------:R-:W-:-:S04]  /*06b0*/  UIADD3 UR6, UPT, UPT, -UR6, 0x100000, URZ ;  /* 0x0010000006067890 */ /* 0x000fc8000fffe1ff */
[----:B------:R-:W-:Y:S02]  /*06c0*/  USHF.L.U32 UR7, UR6, 0xb, URZ ;  /* 0x0000000b06077899 */ /* 0x000fe400080006ff */
[----:B------:R-:W-:Y:S01]  /*06d0*/  USHF.L.U32 UR6, UR6, 0x1, URZ ;  /* 0x0000000106067899 */ /* 0x000fe200080006ff */
[----:B------:R-:W-:Y:S01]  /*06e0*/  ELECT P0, URZ, PT ;  /* 0x0000000000ff782f */ /* 0x000fe20003800000 */
[----:B-1----:R-:W-:Y:S01]  /*06f0*/  ULEA UR4, UR4, UR5, 0x18 ;  /* 0x0000000504047291 */ /* 0x002fe2000f8ec0ff */
[----:B------:R-:W1:Y:S11]  /*0700*/  FENCE.VIEW.ASYNC.S ;  /* 0x00000000000073c6 */ /* 0x000e760000000000 */
[----:B-1----:R2:W1:Y:S01]  /*0710*/  SYNCS.EXCH.64 URZ, [UR4+0x20], UR8 ;  /* 0x0000200804ff75b2 */ /* 0x0024620008000100 */
[----:B------:R2:W1:Y:S01]  /*0720*/  SYNCS.EXCH.64 URZ, [UR4+0x40], UR6 ;  /* 0x0000400604ff75b2 */ /* 0x0004620008000100 */
[----:B------:R2:W1:Y:S01]  /*0730*/  SYNCS.EXCH.64 URZ, [UR4+0x28], UR8 ;  /* 0x0000280804ff75b2 */ /* 0x0004620008000100 */
[----:B------:R2:W1:Y:S01]  /*0740*/  SYNCS.EXCH.64 URZ, [UR4+0x48], UR6 ;  /* 0x0000480604ff75b2 */ /* 0x0004620008000100 */
[----:B------:R2:W1:Y:S01]  /*0750*/  SYNCS.EXCH.64 URZ, [UR4+0x30], UR8 ;  /* 0x0000300804ff75b2 */ /* 0x0004620008000100 */
[----:B------:R2:W1:Y:S01]  /*0760*/  SYNCS.EXCH.64 URZ, [UR4+0x50], UR6 ;  /* 0x0000500604ff75b2 */ /* 0x0004620008000100 */
[----:B------:R2:W1:Y:S01]  /*0770*/  SYNCS.EXCH.64 URZ, [UR4+0x38], UR8 ;  /* 0x0000380804ff75b2 */ /* 0x0004620008000100 */
[----:B------:R2:W1:Y:S02]  /*0780*/  SYNCS.EXCH.64 URZ, [UR4+0x58], UR6 ;  /* 0x0000580604ff75b2 */ /* 0x0004640008000100 */
[----:B--2---:R-:W-:Y:S01]  /*0790*/  NOP ;  /* 0x0000000000007918 */ /* 0x004fe20000000000 */
.L_x_10:
[----:B------:R-:W2:Y:S01]  /*07a0*/  SHFL.IDX PT, R2, R68, RZ, 0x1f ;  /* 0x00001fff44027589 */ /* 0x000ea200000e0000 */
[----:B------:R-:W-:Y:S01]  /*07b0*/  NOP ;  /* 0x0000000000007918 */ /* 0x000fe20000000000 */
[----:B--2---:R-:W-:-:S13]  /*07c0*/  ISETP.NE.AND P0, PT, R2, 0x3, PT ;  /* 0x000000030200780c */ /* 0x004fda0003f05270 */
[----:B------:R-:W-:Y:S05]  /*07d0*/  @P0 BRA `(.L_x_11) ;  /* 0x0000000000300947 */ /* 0x000fea0003800000 */
[----:B-1----:R-:W1:Y:S01]  /*07e0*/  S2UR UR6, SR_CgaCtaId ;  /* 0x00000000000679c3 */ /* 0x002e620000008800 */
[----:B------:R-:W-:Y:S01]  /*07f0*/  UMOV UR4, 0x400 ;  /* 0x0000040000047882 */ /* 0x000fe20000000000 */
[----:B------:R-:W-:Y:S01]  /*0800*/  UMOV UR5, 0x20 ;  /* 0x0000002000057882 */ /* 0x000fe20000000000 */
[----:B------:R-:W-:Y:S01]  /*0810*/  ELECT P0, URZ, PT ;  /* 0x0000000000ff782f */ /* 0x000fe20003800000 */
[----:B-1----:R-:W-:Y:S02]  /*0820*/  ULEA UR6, UR6, UR4, 0x18 ;  /* 0x0000000406067291 */ /* 0x002fe4000f8ec0ff */
[----:B------:R-:W-:-:S04]  /*0830*/  UIADD3 UR4, UPT, UPT, -UR5, 0x100000, URZ ;  /* 0x0010000005047890 */ /* 0x000fc8000fffe1ff */
[----:B------:R-:W-:Y:S02]  /*0840*/  USHF.L.U32 UR5, UR4, 0xb, URZ ;  /* 0x0000000b04057899 */ /* 0x000fe400080006ff */
[----:B------:R-:W-:Y:S01]  /*0850*/  USHF.L.U32 UR4, UR4, 0x1, URZ ;  /* 0x0000000104047899 */ /* 0x000fe200080006ff */
[----:B------:R-:W1:Y:S11]  /*0860*/  FENCE.VIEW.ASYNC.S ;  /* 0x00000000000073c6 */ /* 0x000e760000000000 */
[----:B-1----:R2:W1:Y:S01]  /*0870*/  SYNCS.EXCH.64 URZ, [UR6+0x60], UR4 ;  /* 0x0000600406ff75b2 */ /* 0x0024620008000100 */
[----:B------:R2:W1:Y:S02]  /*0880*/  SYNCS.EXCH.64 URZ, [UR6+0x68], UR4 ;  /* 0x0000680406ff75b2 */ /* 0x0004640008000100 */
[----:B--2---:R-:W-:Y:S01]  /*0890*/  NOP ;  /* 0x0000000000007918 */ /* 0x004fe20000000000 */
.L_x_11:
[----:B------:R-:W2:Y:S01]  /*08a0*/  SHFL.IDX PT, R2, R68, RZ, 0x1f ;  /* 0x00001fff44027589 */ /* 0x000ea200000e0000 */
[----:B------:R-:W-:Y:S01]  /*08b0*/  NOP ;  /* 0x0000000000007918 */ /* 0x000fe20000000000 */
[----:B--2---:R-:W-:-:S13]  /*08c0*/  ISETP.NE.AND P0, PT, R2, 0x4, PT ;  /* 0x000000040200780c */ /* 0x004fda0003f05270 */
[----:B------:R-:W-:Y:S05]  /*08d0*/  @P0 BRA `(.L_x_12) ;  /* 0x00000000004c0947 */ /* 0x000fea0003800000 */
[----:B-1----:R-:W1:Y:S01]  /*08e0*/  S2UR UR6, SR_CgaCtaId ;  /* 0x00000000000679c3 */ /* 0x002e620000008800 */
[----:B------:R-:W-:Y:S01]  /*08f0*/  UMOV UR4, 0x100 ;  /* 0x0000010000047882 */ /* 0x000fe20000000000 */
[----:B------:R-:W-:Y:S01]  /*0900*/  UMOV UR5, 0x400 ;  /* 0x0000040000057882 */ /* 0x000fe20000000000 */
[----:B------:R-:W-:Y:S01]  /*0910*/  USEL UR4, UR4, 0xe0, UP2 ;  /* 0x000000e004047887 */ /* 0x000fe20009000000 */
[----:B------:R-:W-:Y:S01]  /*0920*/  UMOV UR8, 0x1 ;  /* 0x0000000100087882 */ /* 0x000fe20000000000 */
[----:B------:R-:W-:Y:S01]  /*0930*/  ELECT P0, URZ, PT ;  /* 0x0000000000ff782f */ /* 0x000fe20003800000 */
[----:B------:R-:W-:-:S04]  /*0940*/  UIADD3 UR8, UPT, UPT, -UR8, 0x100000, URZ ;  /* 0x0010000008087890 */ /* 0x000fc8000fffe1ff */
[----:B------:R-:W-:Y:S02]  /*0950*/  USHF.L.U32 UR9, UR8, 0xb, URZ ;  /* 0x0000000b08097899 */ /* 0x000fe400080006ff */
[----:B------:R-:W-:Y:S02]  /*0960*/  USHF.L.U32 UR8, UR8, 0x1, URZ ;  /* 0x0000000108087899 */ /* 0x000fe400080006ff */
[----:B-1----:R-:W-:Y:S02]  /*0970*/  ULEA UR6, UR6, UR5, 0x18 ;  /* 0x0000000506067291 */ /* 0x002fe4000f8ec0ff */
[----:B------:R-:W-:-:S04]  /*0980*/  UIADD3 UR4, UPT, UPT, -UR4, 0x100000, URZ ;  /* 0x0010000004047890 */ /* 0x000fc8000fffe1ff */
[----:B------:R-:W-:Y:S02]  /*0990*/  USHF.L.U32 UR5, UR4, 0xb, URZ ;  /* 0x0000000b04057899 */ /* 0x000fe400080006ff */
[----:B------:R-:W-:Y:S01]  /*09a0*/  USHF.L.U32 UR4, UR4, 0x1, URZ ;  /* 0x0000000104047899 */ /* 0x000fe200080006ff */
[----:B------:R-:W1:Y:S03]  /*09b0*/  FENCE.VIEW.ASYNC.S ;  /* 0x00000000000073c6 */ /* 0x000e660000000000 */
[----:B-1----:R2:W1:Y:S08]  /*09c0*/  SYNCS.EXCH.64 URZ, [UR6+0x70], UR8 ;  /* 0x0000700806ff75b2 */ /* 0x0024700008000100 */
[----:B------:R2:W1:Y:S01]  /*09d0*/  SYNCS.EXCH.64 URZ, [UR6+0x80], UR4 ;  /* 0x0000800406ff75b2 */ /* 0x0004620008000100 */
[----:B------:R2:W1:Y:S01]  /*09e0*/  SYNCS.EXCH.64 URZ, [UR6+0x78], UR8 ;  /* 0x0000780806ff75b2 */ /* 0x0004620008000100 */
[----:B------:R2:W1:Y:S02]  /*09f0*/  SYNCS.EXCH.64 URZ, [UR6+0x88], UR4 ;  /* 0x0000880406ff75b2 */ /* 0x0004640008000100 */
[----:B--2---:R-:W-:Y:S01]  /*0a00*/  NOP ;  /* 0x0000000000007918 */ /* 0x004fe20000000000 */
.L_x_12:
        /* <DEDUP_REMOVED lines=26> */
.L_x_13:
        /* <DEDUP_REMOVED lines=13> */
[----:B-1----:R2:W1:Y:S01]  /*0c80*/  SYNCS.EXCH.64 URZ, [UR4+0xd0], UR6 ;  /* 0x0000d00604ff75b2 */ /* 0x0024620008000100 */
[----:B------:R2:W1:Y:S01]  /*0c90*/  SYNCS.EXCH.64 URZ, [UR4+0xe0], UR6 ;  /* 0x0000e00604ff75b2 */ /* 0x0004620008000100 */
[----:B------:R2:W1:Y:S01]  /*0ca0*/  SYNCS.EXCH.64 URZ, [UR4+0xd8], UR6 ;  /* 0x0000d80604ff75b2 */ /* 0x0004620008000100 */
[----:B------:R2:W1:Y:S02]  /*0cb0*/  SYNCS.EXCH.64 URZ, [UR4+0xe8], UR6 ;  /* 0x0000e80604ff75b2 */ /* 0x0004640008000100 */
[----:B--2---:R-:W-:Y:S01]  /*0cc0*/  NOP ;  /* 0x0000000000007918 */ /* 0x004fe20000000000 */
.L_x_14:
[----:B------:R-:W2:Y:S01]  /*0cd0*/  S2UR UR5, SR_CTAID.X ;  /* 0x00000000000579c3 */ /* 0x000ea20000002500 */
[----:B------:R-:W-:-:S05]  /*0ce0*/  CS2R.32 R63, SR_CgaSize ;  /* 0x00000000003f7805 */ /* 0x000fca0000008a00 */
[----:B------:R-:W-:-:S05]  /*0cf0*/  IMAD R63, R63, -0xa0, RZ ;  /* 0xffffff603f3f7824 */ /* 0x000fca00078e02ff */
[----:B-1----:R-:W-:-:S14]  /*0d00*/  R2UR UR7, R63 ;  /* 0x000000003f0772ca */ /* 0x002fdc00000e0000 */
[----:B------:R-:W1:Y:S01]  /*0d10*/  LDCU UR7, c[0x0][UR7+0x2b0] ;  /* 0x00005600070777ac */ /* 0x000e620008000800 */
[----:B------:R-:W-:Y:S01]  /*0d20*/  NOP ;  /* 0x0000000000007918 */ /* 0x000fe20000000000 */
[----:B------:R-:W-:-:S05]  /*0d30*/  CS2R.32 R63, SR_CgaSize ;  /* 0x00000000003f7805 */ /* 0x000fca0000008a00 */
[----:B------:R-:W-:-:S05]  /*0d40*/  IMAD R63, R63, -0xa0, RZ ;  /* 0xffffff603f3f7824 */ /* 0x000fca00078e02ff */
[----:B------:R-:W-:-:S14]  /*0d50*/  R2UR UR6, R63 ;  /* 0x000000003f0672ca */ /* 0x000fdc00000e0000 */
[----:B------:R-:W3:Y:S01]  /*0d60*/  LDCU UR6, c[0x0][UR6+0x2b4] ;  /* 0x00005680060677ac */ /* 0x000ee20008000800 */
[----:B------:R-:W4:Y:S08]  /*0d70*/  S2UR UR4, SR_CTAID.Y ;  /* 0x00000000000479c3 */ /* 0x000f300000002600 */
[----:B------:R-:W3:Y:S01]  /*0d80*/  LDC R10, c[0x0][0xb24] ;  /* 0x0002c900ff0a7b82 */ /* 0x000ee20000000800 */
[----:B--2---:R-:W-:-:S02]  /*0d90*/  I2FP.F32.U32 R63, UR5 ;  /* 0x00000005003f7c45 */ /* 0x004fc40008201000 */
[----:B------:R-:W-:-:S05]  /*0da0*/  CS2R.32 R3, SR_CgaSize ;  /* 0x0000000000037805 */ /* 0x000fca0000008a00 */
[----:B------:R-:W-:-:S06]  /*0db0*/  IMAD R3, R3, -0xa0, RZ ;  /* 0xffffff6003037824 */ /* 0x000fcc00078e02ff */
[----:B------:R-:W2:Y:S01]  /*0dc0*/  LDC R3, c[0x0][R3+0x2a0] ;  /* 0x0000a80003037b82 */ /* 0x000ea20000000800 */
[----:B------:R-:W-:Y:S01]  /*0dd0*/  MOV R15, UR5 ;  /* 0x00000005000f7c02 */ /* 0x000fe20008000f00 */
[----:B-1----:R-:W-:Y:S01]  /*0de0*/  FMUL R63, R63, UR7 ;  /* 0x000000073f3f7c20 */ /* 0x002fe20008400000 */
[----:B----4-:R-:W-:Y:S02]  /*0df0*/  I2FP.F32.U32 R62, UR4 ;  /* 0x00000004003e7c45 */ /* 0x010fe40008201000 */
[----:B------:R-:W-:-:S05]  /*0e00*/  CS2R.32 R2, SR_CgaSize ;  /* 0x0000000000027805 */ /* 0x000fca0000008a00 */
[----:B------:R-:W-:-:S06]  /*0e10*/  IMAD R2, R2, -0xa0, RZ ;  /* 0xffffff6002027824 */ /* 0x000fcc00078e02ff */
[----:B------:R-:W1:Y:S01]  /*0e20*/  LDC R2, c[0x0][R2+0x2a4] ;  /* 0x0000a90002027b82 */ /* 0x000e620000000800 */
[----:B------:R-:W-:Y:S01]  /*0e30*/  MOV R14, UR4 ;  /* 0x00000004000e7c02 */ /* 0x000fe20008000f00 */
[----:B------:R-:W4:Y:S01]  /*0e40*/  F2I.U32.TRUNC.NTZ R63, R63 ;  /* 0x0000003f003f7305 */ /* 0x000f22000020f000 */
[----:B---3--:R-:W-:-:S05]  /*0e50*/  FMUL R62, R62, UR6 ;  /* 0x000000063e3e7c20 */ /* 0x008fca0008400000 */
[----:B------:R-:W-:Y:S01]  /*0e60*/  BAR.SYNC.DEFER_BLOCKING 0x0 ;  /* 0x0000000000007b1d */ /* 0x000fe20000010000 */
[----:B------:R-:W-:-:S05]  /*0e70*/  ISETP.GE.AND P0, PT, R10, 0x1, PT ;  /* 0x000000010a00780c */ /* 0x000fca0003f06270 */
[----:B------:R-:W3:Y:S02]  /*0e80*/  F2I.U32.TRUNC.NTZ R62, R62 ;  /* 0x0000003e003e7305 */ /* 0x000ee4000020f000 */
[----:B------:R-:W1:Y:S01]  /*0e90*/  S2UR UR52, SR_CTAID.Z ;  /* 0x00000000003479c3 */ /* 0x000e620000002700 */
[----:B----4-:R-:W-:-:S05]  /*0ea0*/  IADD3 R63, PT, PT, -R63, RZ, RZ ;  /* 0x000000ff3f3f7210 */ /* 0x010fca0007ffe1ff */
[----:B--2---:R-:W-:Y:S01]  /*0eb0*/  IMAD R63, R3, R63, UR5 ;  /* 0x00000005033f7e24 */ /* 0x004fe2000f8e023f */
[----:B---3--:R-:W-:-:S05]  /*0ec0*/  IADD3 R62, PT, PT, -R62, RZ, RZ ;  /* 0x000000ff3e3e7210 */ /* 0x008fca0007ffe1ff */
[----:B-1----:R-:W-:Y:S01]  /*0ed0*/  IMAD R62, R2, R62, UR4 ;  /* 0x00000004023e7e24 */ /* 0x002fe2000f8e023e */
[----:B------:R-:W-:Y:S06]  /*0ee0*/  @!P0 BRA `(.L_x_15) ;  /* 0x0000000000b88947 */ /* 0x000fec0003800000 */
[----:B------:R-:W1:Y:S01]  /*0ef0*/  LDC.64 R4, c[0x0][0xb18] ;  /* 0x0002c600ff047b82 */ /* 0x000e620000000a00 */
[----:B------:R-:W-:-:S07]  /*0f00*/  ISETP.NE.AND P0, PT, R10, 0x1, PT ;  /* 0x000000010a00780c */ /* 0x000fce0003f05270 */
[----:B------:R-:W2:Y:S08]  /*0f10*/  LDC R9, c[0x0][0xb0c] ;  /* 0x0002c300ff097b82 */ /* 0x000eb00000000800 */
[----:B------:R-:W3:Y:S08]  /*0f20*/  LDC R12, c[0x0][0x370] ;  /* 0x0000dc00ff0c7b82 */ /* 0x000ef00000000800 */
[----:B------:R-:W4:Y:S01]  /*0f30*/  LDC R11, c[0x0][0x374] ;  /* 0x0000dd00ff0b7b82 */ /* 0x000f220000000800 */
[----:B-1----:R-:W-:-:S07]  /*0f40*/  ISETP.NE.AND P1, PT, R4, 0x1, PT ;  /* 0x000000010400780c */ /* 0x002fce0003f25270 */
[----:B------:R-:W3:Y:S01]  /*0f50*/  LDC.64 R6, c[0x0][0xb10] ;  /* 0x0002c400ff067b82 */ /* 0x000ee20000000a00 */
[----:B--2---:R-:W-:-:S07]  /*0f60*/  ISETP.NE.AND P2, PT, R9, 0x1, PT ;  /* 0x000000010900780c */ /* 0x004fce0003f45270 */
[----:B------:R-:W1:Y:S08]  /*0f70*/  LDC R8, c[0x0][0xb20] ;  /* 0x0002c800ff087b82 */ /* 0x000e700000000800 */
[----:B------:R-:W2:Y:S01]  /*0f80*/  LDC.64 R2, c[0x0][0xb28] ;  /* 0x0002ca00ff027b82 */ /* 0x000ea20000000a00 */
[----:B----4-:R-:W-:-:S04]  /*0f90*/  IMAD.HI.U32 R13, R11, R5, RZ ;  /* 0x000000050b0d7227 */ /* 0x010fc800078e00ff */
[----:B------:R-:W-:-:S04]  /*0fa0*/  IMAD.HI.U32 R5, R14, R5, RZ ;  /* 0x000000050e057227 */ /* 0x000fc800078e00ff */
[----:B---3--:R-:W-:-:S05]  /*0fb0*/  IMAD.HI.U32 R16, R12, R6, RZ ;  /* 0x000000060c107227 */ /* 0x008fca00078e00ff */
[-C--:B------:R-:W-:Y:S01]  /*0fc0*/  @P2 SHF.R.U32.HI R12, RZ, R7.reuse, R16 ;  /* 0x00000007ff0c2219 */ /* 0x080fe20000011610 */
[----:B------:R-:W-:Y:S01]  /*0fd0*/  IMAD.HI.U32 R16, R15, R6, RZ ;  /* 0x000000060f107227 */ /* 0x000fe200078e00ff */
[-C--:B-1----:R-:W-:Y:S02]  /*0fe0*/  @P1 SHF.R.U32.HI R11, RZ, R8.reuse, R13 ;  /* 0x00000008ff0b1219 */ /* 0x082fe4000001160d */
[----:B------:R-:W-:Y:S02]  /*0ff0*/  SHF.R.U32.HI R5, RZ, R8, R5 ;  /* 0x00000008ff057219 */ /* 0x000fe40000011605 */
[----:B------:R-:W-:Y:S02]  /*1000*/  SHF.R.U32.HI R16, RZ, R7, R16 ;  /* 0x00000007ff107219 */ /* 0x000fe40000011610 */
[----:B------:R-:W-:Y:S01]  /*1010*/  SEL R5, R14, R5, !P1 ;  /* 0x000000050e057207 */ /* 0x000fe20004800000 */
[----:B--2---:R-:W-:Y:S01]  /*1020*/  IMAD.HI.U32 R13, R11, R2, RZ ;  /* 0x000000020b0d7227 */ /* 0x004fe200078e00ff */
[----:B------:R-:W-:-:S03]  /*1030*/  SEL R16, R15, R16, !P2 ;  /* 0x000000100f107207 */ /* 0x000fc60005000000 */
[----:B------:R-:W-:Y:S01]  /*1040*/  IMAD.HI.U32 R6, R12, R2, RZ ;  /* 0x000000020c067227 */ /* 0x000fe200078e00ff */
[----:B------:R-:W-:-:S04]  /*1050*/  @P0 SHF.R.U32.HI R11, RZ, R3, R13 ;  /* 0x00000003ff0b0219 */ /* 0x000fc8000001160d */
[----:B------:R-:W-:Y:S01]  /*1060*/  @P0 SHF.R.U32.HI R12, RZ, R3, R6 ;  /* 0x00000003ff0c0219 */ /* 0x000fe20000011606 */
[----:B------:R-:W-:-:S04]  /*1070*/  IMAD R11, R11, R10, RZ ;  /* 0x0000000a0b0b7224 */ /* 0x000fc800078e02ff */
[----:B------:R-:W-:Y:S01]  /*1080*/  IMAD R6, R12, R10, RZ ;  /* 0x0000000a0c067224 */ /* 0x000fe200078e02ff */
[----:B------:R-:W-:-:S04]  /*1090*/  ISETP.GE.AND P1, PT, R5, R11, PT ;  /* 0x0000000b0500720c */ /* 0x000fc80003f26270 */
[----:B------:R-:W-:Y:S01]  /*10a0*/  ISETP.GE.OR P1, PT, R16, R6, P1 ;  /* 0x000000061000720c */ /* 0x000fe20000f26670 */
[----:B------:R-:W-:-:S05]  /*10b0*/  IMAD.HI.U32 R6, R5, R2, RZ ;  /* 0x0000000205067227 */ /* 0x000fca00078e00ff */
[----:B------:R-:W-:-:S04]  /*10c0*/  SHF.R.U32.HI R6, RZ, R3, R6 ;  /* 0x00000003ff067219 */ /* 0x000fc80000011606 */
[----:B------:R-:W-:-:S03]  /*10d0*/  SEL R6, R5, R6, !P0 ;  /* 0x0000000605067207 */ /* 0x000fc60004000000 */
[----:B------:R-:W-:Y:S01]  /*10e0*/  @!P1 IMAD.HI.U32 R7, R16, R2, RZ ;  /* 0x0000000210079227 */ /* 0x000fe200078e00ff */
[----:B------:R-:W-:-:S04]  /*10f0*/  IADD3 R2, PT, PT, -R6, RZ, RZ ;  /* 0x000000ff06027210 */ /* 0x000fc80007ffe1ff */
[----:B------:R-:W-:Y:S01]  /*1100*/  @!P1 SHF.R.U32.HI R3, RZ, R3, R7 ;  /* 0x00000003ff039219 */ /* 0x000fe20000011607 */
[----:B------:R-:W-:Y:S01]  /*1110*/  IMAD R2, R10, R2, R5 ;  /* 0x000000020a027224 */ /* 0x000fe200078e0205 */
[----:B------:R-:W-:Y:S02]  /*1120*/  IADD3 R7, PT, PT, -R5, RZ, RZ ;  /* 0x000000ff05077210 */ /* 0x000fe40007ffe1ff */
[----:B------:R-:W-:-:S03]  /*1130*/  @!P1 SEL R3, R16, R3, !P0 ;  /* 0x0000000310039207 */ /* 0x000fc60004000000 */
[----:B------:R-:W-:Y:S02]  /*1140*/  IMAD R7, R4, R7, R14 ;  /* 0x0000000704077224 */ /* 0x000fe400078e020e */
[--C-:B------:R-:W-:Y:S02]  /*1150*/  @!P1 IMAD.IADD R6, R6, 0x1, -R3.reuse ;  /* 0x0000000106069824 */ /* 0x100fe400078e0a03 */
[----:B------:R-:W-:Y:S01]  /*1160*/  @!P1 IMAD R3, R2, R12, R3 ;  /* 0x0000000c02039224 */ /* 0x000fe200078e0203 */
[----:B------:R-:W-:Y:S01]  /*1170*/  IADD3 R2, PT, PT, -R16, RZ, RZ ;  /* 0x000000ff10027210 */ /* 0x000fe20007ffe1ff */
[----:B------:R-:W-:Y:S02]  /*1180*/  @!P1 IMAD R5, R6, R10, R16 ;  /* 0x0000000a06059224 */ /* 0x000fe400078e0210 */
[----:B------:R-:W-:Y:S02]  /*1190*/  @!P1 IMAD.MOV.U32 R16, RZ, RZ, R3 ;  /* 0x000000ffff109224 */ /* 0x000fe400078e0003 */
[----:B------:R-:W-:-:S02]  /*11a0*/  IMAD R2, R9, R2, R15 ;  /* 0x0000000209027224 */ /* 0x000fc400078e020f */
[----:B------:R-:W-:Y:S02]  /*11b0*/  IMAD R14, R5, R4, R7 ;  /* 0x00000004050e7224 */ /* 0x000fe400078e0207 */
[----:B------:R-:W-:Y:S02]  /*11c0*/  IMAD R15, R16, R9, R2 ;  /* 0x00000009100f7224 */ /* 0x000fe400078e0202 */
.L_x_15:
[----:B------:R-:W1:Y:S01]  /*11d0*/  LDCU UR4, c[0x0][0xb30] ;  /* 0x00016600ff0477ac */ /* 0x000e620008000800 */
[----:B------:R-:W2:Y:S08]  /*11e0*/  S2UR UR45, SR_CgaCtaId ;  /* 0x00000000002d79c3 */ /* 0x000eb00000008800 */
[----:B------:R-:W3:Y:S01]  /*11f0*/  LDC R26, c[0x0][0xb24] ;  /* 0x0002c900ff1a7b82 */ /* 0x000ee20000000800 */
[----:B-1----:R-:W-:-:S09]  /*1200*/  UISETP.NE.AND UP1, UPT, UR4, 0x1, UPT ;  /* 0x000000010400788c */ /* 0x002fd2000bf25270 */
[----:B--2---:R-:W-:Y:S05]  /*1210*/  BRA.U UP1, `(.L_x_16) ;  /* 0x0000000101407547 */ /* 0x004fea000b800000 */
[----:B------:R-:W1:Y:S08]  /*1220*/  LDC.64 R4, c[0x0][0xb10] ;  /* 0x0002c400ff047b82 */ /* 0x000e700000000a00 */
[----:B------:R-:W2:Y:S08]  /*1230*/  LDC.64 R2, c[0x0][0xb18] ;  /* 0x0002c600ff027b82 */ /* 0x000eb00000000a00 */
[----:B------:R-:W4:Y:S08]  /*1240*/  LDC R6, c[0x0][0xb20] ;  /* 0x0002c800ff067b82 */ /* 0x000f300000000800 */
[----:B------:R-:W3:Y:S01]  /*1250*/  LDC R7, c[0x0][0xb0c] ;  /* 0x0002c300ff077b82 */ /* 0x000ee20000000800 */
[----:B-1----:R-:W-:-:S05]  /*1260*/  IMAD.HI.U32 R4, R15, R4, RZ ;  /* 0x000000040f047227 */ /* 0x002fca00078e00ff */
[----:B------:R-:W-:Y:S01]  /*1270*/  SHF.R.U32.HI R4, RZ, R5, R4 ;  /* 0x00000005ff047219 */ /* 0x000fe20000011604 */
[----:B--2---:R-:W-:Y:S01]  /*1280*/  IMAD.HI.U32 R3, R14, R3, RZ ;  /* 0x000000030e037227 */ /* 0x004fe200078e00ff */
[----:B------:R-:W-:-:S04]  /*1290*/  ISETP.NE.AND P0, PT, R2, 0x1, PT ;  /* 0x000000010200780c */ /* 0x000fc80003f05270 */
[----:B----4-:R-:W-:-:S04]  /*12a0*/  SHF.R.U32.HI R3, RZ, R6, R3 ;  /* 0x00000006ff037219 */ /* 0x010fc80000011603 */
[----:B------:R-:W-:Y:S02]  /*12b0*/  SEL R3, R14, R3, !P0 ;  /* 0x000000030e037207 */ /* 0x000fe40004000000 */
[----:B---3--:R-:W-:-:S04]  /*12c0*/  ISETP.NE.AND P1, PT, R7, 0x1, PT ;  /* 0x000000010700780c */ /* 0x008fc80003f25270 */
[----:B------:R-:W-:-:S05]  /*12d0*/  SEL R4, R15, R4, !P1 ;  /* 0x000000040f047207 */ /* 0x000fca0004800000 */
[----:B------:R-:W-:Y:S02]  /*12e0*/  IMAD.IADD R5, R3, 0x1, -R4 ;  /* 0x0000000103057824 */ /* 0x000fe400078e0a04 */
[----:B------:R-:W-:Y:S02]  /*12f0*/  IMAD.IADD R3, R4, 0x1, -R3 ;  /* 0x0000000104037824 */ /* 0x000fe400078e0a03 */
[----:B------:R-:W-:Y:S02]  /*1300*/  IMAD R15, R5, R7, R15 ;  /* 0x00000007050f7224 */ /* 0x000fe400078e020f */
[----:B------:R-:W-:-:S07]  /*1310*/  IMAD R14, R3, R2, R14 ;  /* 0x00000002030e7224 */ /* 0x000fce00078e020e */
.L_x_16:
[----:B------:R-:W-:Y:S01]  /*1320*/  BAR.SYNC.DEFER_BLOCKING 0x0 ;  /* 0x0000000000007b1d */ /* 0x000fe20000010000 */
[----:B------:R-:W-:Y:S01]  /*1330*/  UISETP.NE.AND UP1, UPT, UR10, 0x2, UPT ;  /* 0x000000020a00788c */ /* 0x000fe2000bf25270 */
[----:B------:R-:W-:Y:S02]  /*1340*/  ISETP.NE.OR P5, PT, R0, 0x2, !P5 ;  /* 0x000000020000780c */ /* 0x000fe40006fa5670 */
[----:B------:R-:W-:-:S06]  /*1350*/  LOP3.LUT R2, R77, 0x1f, RZ, 0xc0, !PT ;  /* 0x0000001f4d027812 */ /* 0x000fcc00078ec0ff */
[----:B------:R-:W-:Y:S05]  /*1360*/  BRA.U UP1, `(.L_x_17) ;  /* 0x0000001101f47547 */ /* 0x000fea000b800000 */
[----:B------:R-:W1:Y:S01]  /*1370*/  LDCU UR6, c[0x0][0x38c] ;  /* 0x00007180ff0677ac */ /* 0x000e620008000800 */
[----:B------:R-:W2:Y:S01]  /*1380*/  LDC R8, c[0x0][0x370] ;  /* 0x0000dc00ff087b82 */ /* 0x000ea20000000800 */
[----:B------:R-:W-:Y:S01]  /*1390*/  PLOP3.LUT P1, PT, PT, PT, UP2, 0x80, 0x8 ;  /* 0x000000000008781c */ /* 0x000fe20003f2f028 */
[----:B------:R-:W-:Y:S01]  /*13a0*/  IMAD.MOV.U32 R17, RZ, RZ, 0x1 ;  /* 0x00000001ff117424 */ /* 0x000fe200078e00ff */
[----:B------:R-:W-:Y:S01]  /*13b0*/  ISETP.EQ.OR P4, PT, R2, RZ, P5 ;  /* 0x000000ff0200720c */ /* 0x000fe20002f82670 */
[----:B------:R-:W-:Y:S01]  /*13c0*/  IMAD.MOV.U32 R16, RZ, RZ, RZ ;  /* 0x000000ffff107224 */ /* 0x000fe200078e00ff */
[----:B------:R-:W-:Y:S02]  /*13d0*/  PLOP3.LUT P1, PT, P1, PT, PT, 0x8, 0x80 ;  /* 0x000000000080781c */ /* 0x000fe40000f2e170 */
[----:B------:R-:W-:Y:S01]  /*13e0*/  CS2R R12, SRZ ;  /* 0x00000000000c7805 */ /* 0x000fe2000001ff00 */
[----:B------:R-:W-:Y:S01]  /*13f0*/  IMAD.MOV.U32 R11, RZ, RZ, 0x1 ;  /* 0x00000001ff0b7424 */ /* 0x000fe200078e00ff */
[----:B------:R-:W4:Y:S01]  /*1400*/  LDC R0, c[0x0][0x374] ;  /* 0x0000dd00ff007b82 */ /* 0x000f220000000800 */
[----:B------:R-:W2:Y:S01]  /*1410*/  LDCU.64 UR38, c[0x0][0x348] ;  /* 0x00006900ff2677ac */ /* 0x000ea20008000a00 */
[----:B------:R-:W-:Y:S01]  /*1420*/  UMOV UR21, URZ ;  /* 0x000000ff00157c82 */ /* 0x000fe20008000000 */
[----:B-1----:R-:W-:-:S02]  /*1430*/  UIADD3 UR5, UPT, UPT, UR6, 0x7f, URZ ;  /* 0x0000007f06057890 */ /* 0x002fc4000fffe0ff */
[----:B------:R-:W-:Y:S02]  /*1440*/  UIADD3 UR53, UPT, UPT, UR6, 0xfe, URZ ;  /* 0x000000fe06357890 */ /* 0x000fe4000fffe0ff */
[----:B------:R-:W-:-:S04]  /*1450*/  USHF.R.S32.HI UR4, URZ, 0x1f, UR5 ;  /* 0x0000001fff047899 */ /* 0x000fc80008011405 */
[----:B------:R-:W-:-:S04]  /*1460*/  ULEA.HI UR4, UR4, UR5, URZ, 0x7 ;  /* 0x0000000504047291 */ /* 0x000fc8000f8f38ff */
[----:B------:R-:W-:Y:S02]  /*1470*/  USHF.R.S32.HI UR46, URZ, 0x7, UR4 ;  /* 0x00000007ff2e7899 */ /* 0x000fe40008011404 */
[----:B------:R-:W-:Y:S02]  /*1480*/  UIADD3 UR4, UPT, UPT, UR6, -0x1, URZ ;  /* 0xffffffff06047890 */ /* 0x000fe4000fffe0ff */
[----:B------:R-:W-:Y:S02]  /*1490*/  UISETP.LT.U32.AND UP0, UPT, UR46, 0x2, UPT ;  /* 0x000000022e00788c */ /* 0x000fe4000bf01070 */
[----:B------:R-:W-:Y:S02]  /*14a0*/  UISETP.GE.U32.AND UP1, UPT, UR4, -0xff, UPT ;  /* 0xffffff010400788c */ /* 0x000fe4000bf26070 */
[----:B------:R-:W-:-:S04]  /*14b0*/  USEL UR37, UR46, 0x2, UP0 ;  /* 0x000000022e257887 */ /* 0x000fc80008000000 */
[----:B------:R-:W-:Y:S02]  /*14c0*/  UIADD3 UR29, UPT, UPT, UR37, -0x1, URZ ;  /* 0xffffffff251d7890 */ /* 0x000fe4000fffe0ff */
[----:B------:R-:W-:-:S03]  /*14d0*/  UIADD3 UR47, UPT, UPT, UR46, -UR37, URZ ;  /* 0x800000252e2f7290 */ /* 0x000fc6000fffe0ff */
[----:B------:R-:W-:-:S04]  /*14e0*/  @UP1 UIADD3 UR29, UPT, UPT, UR37, URZ, URZ ;  /* 0x000000ff251d1290 */ /* 0x000fc8000fffe0ff */
[----:B--2---:R-:W-:-:S12]  /*14f0*/  UIADD3 UR29, UPT, UPT, UR29, 0x1, URZ ;  /* 0x000000011d1d7890 */ /* 0x004fd8000fffe0ff */
.L_x_39:
[----:B------:R-:W-:Y:S01]  /*1500*/  UISETP.NE.AND UP0, UPT, UR45, URZ, UPT ;  /* 0x000000ff2d00728c */ /* 0x000fe2000bf05270 */
[----:B------:R-:W1:Y:S08]  /*1510*/  S2UR UR45, SR_CgaCtaId ;  /* 0x00000000002d79c3 */ /* 0x000e700000008800 */
[----:B------:R-:W-:Y:S05]  /*1520*/  BRA.U UP0, `(.L_x_18) ;  /* 0x0000000100347547 */ /* 0x000fea000b800000 */
[----:B------:R-:W2:Y:S01]  /*1530*/  S2R R2, SR_CgaCtaId ;  /* 0x0000000000027919 */ /* 0x000ea20000008800 */
[----:B------:R-:W-:-:S04]  /*1540*/  MOV R3, 0x400 ;  /* 0x0000040000037802 */ /* 0x000fc80000000f00 */
[----:B--2---:R-:W-:Y:S02]  /*1550*/  LEA R2, R2, R3, 0x18 ;  /* 0x0000000302027211 */ /* 0x004fe400078ec0ff */
[----:B------:R-:W-:-:S03]  /*1560*/  SHF.L.U32 R3, R11, 0x1f, RZ ;  /* 0x0000001f0b037819 */ /* 0x000fc600000006ff */
[----:B------:R-:W-:-:S04]  /*1570*/  IMAD R2, R12, 0x8, R2 ;  /* 0x000000080c027824 */ /* 0x000fc800078e0202 */
[----:B------:R-:W2:Y:S02]  /*1580*/  SYNCS.PHASECHK.TRANS64.TRYWAIT P0, [R2+URZ+0xe0], R3 ;  /* 0x0000e003020075a7 */ /* 0x000ea400080011ff */
[----:B--2---:R-:W-:Y:S05]  /*1590*/  @!P0 BRA `(.L_x_19) ;  /* 0x0000006800a48947 */ /* 0x004fea0003800000 */
.L_x_133:
[----:B------:R-:W-:Y:S01]  /*15a0*/  VIADD R12, R12, 0x1 ;  /* 0x000000010c0c7836 */ /* 0x000fe20000000000 */
[----:B------:R2:W-:Y:S04]  /*15b0*/  SYNCS.ARRIVE.TRANS64.A1T0 RZ, [R2+URZ+0xd0], RZ ;  /* 0x0000d0ff02ff79a7 */ /* 0x0005e800081000ff */
[----:B------:R-:W-:-:S04]  /*15c0*/  ISETP.NE.AND P0, PT, R12, 0x2, PT ;  /* 0x000000020c00780c */ /* 0x000fc80003f05270 */
[----:B------:R-:W-:Y:S02]  /*15d0*/  SEL R12, R12, RZ, P0 ;  /* 0x000000ff0c0c7207 */ /* 0x000fe40000000000 */
[----:B--2---:R-:W-:-:S04]  /*15e0*/  SEL R2, RZ, 0x1, P0 ;  /* 0x00000001ff027807 */ /* 0x004fc80000000000 */
[----:B------:R-:W-:-:S07]  /*15f0*/  LOP3.LUT R11, R11, R2, RZ, 0x3c, !PT ;  /* 0x000000020b0b7212 */ /* 0x000fce00078e3cff */
.L_x_18:
[----:B------:R-:W-:Y:S01]  /*1600*/  UMOV UR7, 0x400 ;  /* 0x0000040000077882 */ /* 0x000fe20000000000 */
[----:B------:R-:W-:Y:S01]  /*1610*/  SHF.L.U32 R2, R17, 0x1f, RZ ;  /* 0x0000001f11027819 */ /* 0x000fe200000006ff */
[----:B-1----:R-:W-:Y:S01]  /*1620*/  ULEA UR7, UR45, UR7, 0x18 ;  /* 0x000000072d077291 */ /* 0x002fe2000f8ec0ff */
[----:B------:R-:W-:Y:S01]  /*1630*/  R2UR UR51, R15 ;  /* 0x000000000f3372ca */ /* 0x000fe200000e0000 */
[----:B------:R-:W-:Y:S01]  /*1640*/  UISETP.GE.U32.AND UP0, UPT, UR53, 0xff, UPT ;  /* 0x000000ff3500788c */ /* 0x000fe2000bf06070 */
[----:B------:R-:W-:Y:S01]  /*1650*/  R2UR UR18, R14 ;  /* 0x000000000e1272ca */ /* 0x000fe200000e0000 */
[----:B------:R-:W-:Y:S01]  /*1660*/  ULEA UR4, UR21, UR7, 0x3 ;  /* 0x0000000715047291 */ /* 0x000fe2000f8e18ff */
[----:B------:R-:W-:-:S08]  /*1670*/  UMOV UR13, URZ ;  /* 0x000000ff000d7c82 */ /* 0x000fd00008000000 */
[----:B------:R1:W2:Y:S01]  /*1680*/  SYNCS.PHASECHK.TRANS64.TRYWAIT P2, [UR4+0x10], R2 ;  /* 0x00001002ff0075a7 */ /* 0x0002a20008041104 */
[----:B------:R-:W-:Y:S02]  /*1690*/  USHF.L.U32 UR51, UR51, 0x7, URZ ;  /* 0x0000000733337899 */ /* 0x000fe400080006ff */
[----:B------:R-:W-:Y:S01]  /*16a0*/  USHF.L.U32 UR18, UR18, 0x6, URZ ;  /* 0x0000000612127899 */ /* 0x000fe200080006ff */
[----:B------:R-:W-:Y:S11]  /*16b0*/  BRA.U !UP0, `(.L_x_20) ;  /* 0x00000005081c7547 */ /* 0x000ff6000b800000 */
[----:B------:R-:W-:Y:S01]  /*16c0*/  UIADD3 UR10, UPT, UPT, UR18, 0x20, URZ ;  /* 0x00000020120a7890 */ /* 0x000fe2000fffe0ff */
[----:B------:R-:W-:Y:S01]  /*16d0*/  UMOV UR14, URZ ;  /* 0x000000ff000e7c82 */ /* 0x000fe20008000000 */
[----:B------:R-:W-:-:S10]  /*16e0*/  UMOV UR6, UR21 ;  /* 0x0000001500067c82 */ /* 0x000fd40008000000 */
.L_x_27:
[----:B------:R-:W-:Y:S01]  /*16f0*/  ULEA UR49, UR6, UR7, 0x3 ;  /* 0x0000000706317291 */ /* 0x000fe2000f8e18ff */
[----:B--2---:R-:W-:Y:S01]  /*1700*/  @!P5 MOV R3, 0x18000 ;  /* 0x000180000003d802 */ /* 0x004fe20000000f00 */
[----:B--2---:R-:W-:Y:S10]  /*1710*/  @P2 BRA `(.L_x_21) ;  /* 0x00000000000c2947 */ /* 0x004ff40003800000 */
[----:B------:R-:W-:-:S04]  /*1720*/  SHF.L.U32 R4, R17, 0x1f, RZ ;  /* 0x0000001f11047819 */ /* 0x000fc800000006ff */
[----:B------:R-:W2:Y:S02]  /*1730*/  SYNCS.PHASECHK.TRANS64.TRYWAIT P0, [UR49+0x10], R4 ;  /* 0x00001004ff0075a7 */ /* 0x000ea40008001131 */
[----:B--2---:R-:W-:Y:S05]  /*1740*/  @!P0 BRA `(.L_x_22) ;  /* 0x00000068004c8947 */ /* 0x004fea0003800000 */
.L_x_21:
[----:B------:R2:W-:Y:S01]  /*1750*/  @!P5 SYNCS.ARRIVE.TRANS64 RZ, [UR49], R3 ;  /* 0x00000003ffffd9a7 */ /* 0x0005e20008000031 */
[----:B------:R-:W-:Y:S04]  /*1760*/  BSSY.RECONVERGENT B0, `(.L_x_23) ;  /* 0x0000003000007945 */ /* 0x000fe80003800200 */
[----:B------:R-:W-:Y:S05]  /*1770*/  @P4 BRA `(.L_x_24) ;  /* 0x0000000000044947 */ /* 0x000fea0003800000 */
[----:B------:R-:W-:Y:S05]  /*1780*/  BPT.TRAP 0x1 ;  /* 0x000000040000795c */ /* 0x000fea0000300000 */
.L_x_24:
[----:B------:R-:W-:Y:S05]  /*1790*/  BSYNC.RECONVERGENT B0 ;  /* 0x0000000000007941 */ /* 0x000fea0003800200 */
.L_x_23:
[----:B------:R-:W-:Y:S01]  /*17a0*/  UIADD3 UR4, UPT, UPT, UR6, 0x1, URZ ;  /* 0x0000000106047890 */ /* 0x000fe2000fffe0ff */
[----:B------:R-:W-:Y:S01]  /*17b0*/  BSSY.RECONVERGENT B0, `(.L_x_25) ;  /* 0x0000032000007945 */ /* 0x000fe20003800200 */
[----:B------:R-:W-:Y:S02]  /*17c0*/  ELECT P0, URZ, PT ;  /* 0x0000000000ff782f */ /* 0x000fe40003800000 */
[----:B------:R-:W-:-:S04]  /*17d0*/  UISETP.NE.AND UP0, UPT, UR4, 0x2, UPT ;  /* 0x000000020400788c */ /* 0x000fc8000bf05270 */
[----:B------:R-:W-:Y:S02]  /*17e0*/  USEL UR5, URZ, 0x1, UP0 ;  /* 0x00000001ff057887 */ /* 0x000fe40008000000 */
[----:B------:R-:W-:-:S04]  /*17f0*/  USEL UR21, UR4, URZ, UP0 ;  /* 0x000000ff04157287 */ /* 0x000fc80008000000 */
[----:B------:R-:W-:Y:S01]  /*1800*/  ULEA UR4, UR21, UR7, 0x3 ;  /* 0x0000000715047291 */ /* 0x000fe2000f8e18ff */
[----:B------:R-:W-:-:S04]  /*1810*/  LOP3.LUT R17, R17, UR5, RZ, 0x3c, !PT ;  /* 0x0000000511117c12 */ /* 0x000fc8000f8e3cff */
[----:B-1----:R-:W-:-:S04]  /*1820*/  SHF.L.U32 R2, R17, 0x1f, RZ ;  /* 0x0000001f11027819 */ /* 0x002fc800000006ff */
[----:B------:R1:W1:Y:S01]  /*1830*/  SYNCS.PHASECHK.TRANS64.TRYWAIT P2, [UR4+0x10], R2 ;  /* 0x00001002ff0075a7 */ /* 0x0002620008041104 */
[----:B------:R-:W-:Y:S05]  /*1840*/  @!P0 BRA `(.L_x_26) ;  /* 0x0000000000a08947 */ /* 0x000fea0003800000 */
[----:B------:R-:W-:Y:S02]  /*1850*/  ULEA UR24, UR6, UR7, 0x10 ;  /* 0x0000000706187291 */ /* 0x000fe4000f8e80ff */
[----:B------:R-:W-:Y:S02]  /*1860*/  UIADD3 UR4, UP1, UPT, UR38, 0x80, URZ ;  /* 0x0000008026047890 */ /* 0x000fe4000ff3e0ff */
[----:B------:R-:W-:Y:S02]  /*1870*/  USHF.L.U32 UR50, UR14, 0x7, URZ ;  /* 0x000000070e327899 */ /* 0x000fe400080006ff */
[----:B------:R-:W-:Y:S02]  /*1880*/  ULEA UR8, UR6, UR7, 0xf ;  /* 0x0000000706087291 */ /* 0x000fe4000f8e78ff */
[----:B------:R-:W-:Y:S02]  /*1890*/  UIADD3 UR22, UP0, UPT, UR38, 0x180, URZ ;  /* 0x0000018026167890 */ /* 0x000fe4000ff1e0ff */
[----:B------:R-:W-:-:S02]  /*18a0*/  UIADD3.X UR5, UPT, UPT, URZ, UR39, URZ, UP1, !UPT ;  /* 0x00000027ff057290 */ /* 0x000fc40008ffe4ff */
[----:B------:R-:W-:Y:S02]  /*18b0*/  UIADD3 UR48, UPT, UPT, UR24, 0x8400, URZ ;  /* 0x0000840018307890 */ /* 0x000fe4000fffe0ff */
[----:B------:R-:W-:Y:S02]  /*18c0*/  UIADD3 UR42, UPT, UPT, UR50, 0x20, URZ ;  /* 0x00000020322a7890 */ /* 0x000fe4000fffe0ff */
[----:B------:R-:W-:Y:S02]  /*18d0*/  UIADD3 UR40, UPT, UPT, UR24, 0xc400, URZ ;  /* 0x0000c40018287890 */ /* 0x000fe4000fffe0ff */
[----:B------:R-:W-:Y:S02]  /*18e0*/  UIADD3 UR34, UPT, UPT, UR50, 0x40, URZ ;  /* 0x0000004032227890 */ /* 0x000fe4000fffe0ff */
[----:B------:R-:W-:Y:S02]  /*18f0*/  UIADD3 UR32, UPT, UPT, UR24, 0x10400, URZ ;  /* 0x0001040018207890 */ /* 0x000fe4000fffe0ff */
[----:B------:R-:W-:-:S02]  /*1900*/  UIADD3 UR26, UPT, UPT, UR50, 0x60, URZ ;  /* 0x00000060321a7890 */ /* 0x000fc4000fffe0ff */
[----:B------:R-:W-:Y:S02]  /*1910*/  UIADD3 UR24, UPT, UPT, UR24, 0x14400, URZ ;  /* 0x0001440018187890 */ /* 0x000fe4000fffe0ff */
[----:B------:R-:W-:Y:S02]  /*1920*/  UIADD3 UR16, UPT, UPT, UR8, 0x28400, URZ ;  /* 0x0002840008107890 */ /* 0x000fe4000fffe0ff */
[----:B------:R-:W-:Y:S02]  /*1930*/  UIADD3.X UR23, UPT, UPT, URZ, UR39, URZ, UP0, !UPT ;  /* 0x00000027ff177290 */ /* 0x000fe400087fe4ff */
[----:B------:R-:W-:Y:S01]  /*1940*/  UIADD3 UR8, UPT, UPT, UR8, 0x2c400, URZ ;  /* 0x0002c40008087890 */ /* 0x000fe2000fffe0ff */
[----:B------:R-:W-:Y:S01]  /*1950*/  UMOV UR30, 0x0 ;  /* 0x00000000001e7882 */ /* 0x000fe20000000000 */
[----:B------:R-:W-:Y:S01]  /*1960*/  UMOV UR31, 0x10000000 ;  /* 0x10000000001f7882 */ /* 0x000fe20000000000 */
[----:B------:R-:W-:Y:S01]  /*1970*/  UMOV UR41, UR49 ;  /* 0x0000003100297c82 */ /* 0x000fe20008000000 */
[----:B------:R-:W-:Y:S01]  /*1980*/  UMOV UR43, UR51 ;  /* 0x00000033002b7c82 */ /* 0x000fe20008000000 */
[----:B------:R-:W-:Y:S01]  /*1990*/  UMOV UR44, UR52 ;  /* 0x00000034002c7c82 */ /* 0x000fe20008000000 */
[----:B------:R-:W-:Y:S01]  /*19a0*/  UMOV UR33, UR49 ;  /* 0x0000003100217c82 */ /* 0x000fe20008000000 */
[----:B------:R-:W-:Y:S01]  /*19b0*/  UMOV UR35, UR51 ;  /* 0x0000003300237c82 */ /* 0x000fe20008000000 */
[----:B------:R-:W-:Y:S01]  /*19c0*/  UMOV UR36, UR52 ;  /* 0x0000003400247c82 */ /* 0x000fe20008000000 */
[----:B------:R1:W-:Y:S01]  /*19d0*/  UTMALDG.3D [UR48], [UR4], desc[UR30] ;  /* 0x00001e30040075b4 */ /* 0x0003e20008011000 */
[----:B------:R-:W-:Y:S01]  /*19e0*/  UMOV UR25, UR49 ;  /* 0x0000003100197c82 */ /* 0x000fe20008000000 */
        /* <DEDUP_REMOVED lines=9> */
[----:B------:R1:W-:Y:S01]  /*1a80*/  UTMALDG.3D [UR32], [UR4], desc[UR30] ;  /* 0x00001e20040075b4 */ /* 0x0003e20008011000 */
[----:B------:R1:W-:Y:S01]  /*1a90*/  UTMALDG.3D [UR24], [UR4], desc[UR30] ;  /* 0x00001e18040075b4 */ /* 0x0003e20008011000 */
[----:B------:R1:W-:Y:S01]  /*1aa0*/  UTMALDG.3D [UR16], [UR22], desc[UR30] ;  /* 0x00001e10160075b4 */ /* 0x0003e20008011000 */
[----:B------:R1:W-:Y:S01]  /*1ab0*/  UTMALDG.3D [UR8], [UR22], desc[UR30] ;  /* 0x00001e08160075b4 */ /* 0x0003e20008011000 */
[----:B------:R-:W-:Y:S01]  /*1ac0*/  NOP ;  /* 0x0000000000007918 */ /* 0x000fe20000000000 */
.L_x_26:
[----:B-1----:R-:W-:Y:S05]  /*1ad0*/  BSYNC.RECONVERGENT B0 ;  /* 0x0000000000007941 */ /* 0x002fea0003800200 */
.L_x_25:
[----:B------:R-:W-:Y:S01]  /*1ae0*/  UIADD3 UR14, UPT, UPT, UR14, 0x1, URZ ;  /* 0x000000010e0e7890 */ /* 0x000fe2000fffe0ff */
[----:B------:R-:W-:Y:S01]  /*1af0*/  UMOV UR6, UR21 ;  /* 0x0000001500067c82 */ /* 0x000fe20008000000 */
[----:B------:R-:W-:Y:S02]  /*1b00*/  UMOV UR13, UR29 ;  /* 0x0000001d000d7c82 */ /* 0x000fe40008000000 */
[----:B------:R-:W-:-:S09]  /*1b10*/  UISETP.NE.AND UP0, UPT, UR14, UR29, UPT ;  /* 0x0000001d0e00728c */ /* 0x000fd2000bf05270 */
[----:B------:R-:W-:Y:S05]  /*1b20*/  BRA.U UP0, `(.L_x_27) ;  /* 0xfffffff900f07547 */ /* 0x000fea000b83ffff */
.L_x_20:
[----:B------:R-:W-:Y:S01]  /*1b30*/  ULEA UR4, UR21, UR7, 0x3 ;  /* 0x0000000715047291 */ /* 0x000fe2000f8e18ff */
[----:B-1----:R-:W-:Y:S01]  /*1b40*/  SHF.L.U32 R2, R17, 0x1f, RZ ;  /* 0x0000001f11027819 */ /* 0x002fe200000006ff */
[----:B------:R-:W-:Y:S01]  /*1b50*/  @!P1 SYNCS.ARRIVE.TRANS64.A1T0 RZ, [UR7+0x68], RZ ;  /* 0x000068ffffff99a7 */ /* 0x000fe20008100007 */
[----:B------:R-:W-:-:S06]  /*1b60*/  UISETP.GT.AND UP0, UPT, UR46, UR37, UPT ;  /* 0x000000252e00728c */ /* 0x000fcc000bf04270 */
[----:B------:R1:W1:Y:S03]  /*1b70*/  SYNCS.PHASECHK.TRANS64.TRYWAIT P1, [UR4+0x10], R2 ;  /* 0x00001002ff0075a7 */ /* 0x0002660008021104 */
[----:B------:R-:W-:Y:S05]  /*1b80*/  BRA.U !UP0, `(.L_x_28) ;  /* 0x0000000508187547 */ /* 0x000fea000b800000 */
[----:B------:R-:W-:Y:S02]  /*1b90*/  UIADD3 UR30, UPT, UPT, UR47, UR13, URZ ;  /* 0x0000000d2f1e7290 */ /* 0x000fe4000fffe0ff */
[----:B------:R-:W-:Y:S01]  /*1ba0*/  UIADD3 UR10, UPT, UPT, UR18, 0x20, URZ ;  /* 0x00000020120a7890 */ /* 0x000fe2000fffe0ff */
[----:B------:R-:W-:-:S11]  /*1bb0*/  UMOV UR6, UR21 ;  /* 0x0000001500067c82 */ /* 0x000fd60008000000 */
.L_x_35:
[----:B------:R-:W-:Y:S01]  /*1bc0*/  ULEA UR49, UR6, UR7, 0x3 ;  /* 0x0000000706317291 */ /* 0x000fe2000f8e18ff */
[----:B--2---:R-:W-:Y:S01]  /*1bd0*/  @!P5 MOV R3, 0x18000 ;  /* 0x000180000003d802 */ /* 0x004fe20000000f00 */
[----:B-1----:R-:W-:Y:S10]  /*1be0*/  @P1 BRA `(.L_x_29) ;  /* 0x00000000000c1947 */ /* 0x002ff40003800000 */
[----:B------:R-:W-:-:S04]  /*1bf0*/  SHF.L.U32 R4, R17, 0x1f, RZ ;  /* 0x0000001f11047819 */ /* 0x000fc800000006ff */
[----:B------:R-:W1:Y:S02]  /*1c00*/  SYNCS.PHASECHK.TRANS64.TRYWAIT P0, [UR49+0x10], R4 ;  /* 0x00001004ff0075a7 */ /* 0x000e640008001131 */
[----:B-1----:R-:W-:Y:S05]  /*1c10*/  @!P0 BRA `(.L_x_30) ;  /* 0x0000006400308947 */ /* 0x002fea0003800000 */
.L_x_29:
[----:B------:R2:W-:Y:S01]  /*1c20*/  @!P5 SYNCS.ARRIVE.TRANS64 RZ, [UR49], R3 ;  /* 0x00000003ffffd9a7 */ /* 0x0005e20008000031 */
[----:B------:R-:W-:Y:S04]  /*1c30*/  BSSY.RECONVERGENT B0, `(.L_x_31) ;  /* 0x0000003000007945 */ /* 0x000fe80003800200 */
[----:B------:R-:W-:Y:S05]  /*1c40*/  @P4 BRA `(.L_x_32) ;  /* 0x0000000000044947 */ /* 0x000fea0003800000 */
[----:B------:R-:W-:Y:S05]  /*1c50*/  BPT.TRAP 0x1 ;  /* 0x000000040000795c */ /* 0x000fea0000300000 */
.L_x_32:
[----:B------:R-:W-:Y:S05]  /*1c60*/  BSYNC.RECONVERGENT B0 ;  /* 0x0000000000007941 */ /* 0x000fea0003800200 */
.L_x_31:
        /* <DEDUP_REMOVED lines=51> */
.L_x_34:
[----:B-1----:R-:W-:Y:S05]  /*1fa0*/  BSYNC.RECONVERGENT B0 ;  /* 0x0000000000007941 */ /* 0x002fea0003800200 */
.L_x_33:
[----:B------:R-:W-:Y:S01]  /*1fb0*/  UIADD3 UR13, UPT, UPT, UR13, 0x1, URZ ;  /* 0x000000010d0d7890 */ /* 0x000fe2000fffe0ff */
[----:B------:R-:W-:-:S03]  /*1fc0*/  UMOV UR6, UR21 ;  /* 0x0000001500067c82 */ /* 0x000fc60008000000 */
[----:B------:R-:W-:-:S09]  /*1fd0*/  UISETP.NE.AND UP0, UPT, UR13, UR30, UPT ;  /* 0x0000001e0d00728c */ /* 0x000fd2000bf05270 */
[----:B------:R-:W-:Y:S05]  /*1fe0*/  BRA.U UP0, `(.L_x_35) ;  /* 0xfffffff900f47547 */ /* 0x000fea000b83ffff */
.L_x_28:
[C---:B-1----:R-:W-:Y:S01]  /*1ff0*/  LEA R2, R16.reuse, UR7, 0x3 ;  /* 0x0000000710027c11 */ /* 0x042fe2000f8e18ff */
[----:B------:R-:W-:Y:S01]  /*2000*/  NOP ;  /* 0x0000000000007918 */ /* 0x000fe20000000000 */
[----:B--2---:R-:W-:Y:S02]  /*2010*/  SHF.L.U32 R3, R13, 0x1f, RZ ;  /* 0x0000001f0d037819 */ /* 0x004fe400000006ff */
[----:B------:R-:W-:Y:S02]  /*2020*/  LEA R4, R16, UR7, 0x4 ;  /* 0x0000000710047c11 */ /* 0x000fe4000f8e20ff */
[----:B------:R-:W1:Y:S02]  /*2030*/  SYNCS.PHASECHK.TRANS64.TRYWAIT P0, [R2+URZ+0x70], R3 ;  /* 0x00007003020075a7 */ /* 0x000e6400080011ff */
[----:B-1----:R-:W-:Y:S05]  /*2040*/  @!P0 BRA `(.L_x_36) ;  /* 0x00000060003c8947 */ /* 0x002fea0003800000 */
.L_x_136:
[----:B------:R-:W2:Y:S01]  /*2050*/  LDS.128 R4, [R4+0x100] ;  /* 0x0001000004047984 */ /* 0x000ea20000000c00 */
[----:B---3--:R-:W-:Y:S01]  /*2060*/  ISETP.GE.AND P0, PT, R26, 0x1, PT ;  /* 0x000000011a00780c */ /* 0x008fe20003f06270 */
[----:B-1----:R-:W-:Y:S01]  /*2070*/  VIADD R2, R2, 0x80 ;  /* 0x0000008002027836 */ /* 0x002fe20000000000 */
[----:B------:R-:W-:Y:S01]  /*2080*/  @!PT LDS RZ, [RZ] ;  /* 0x00000000fffff984 */ /* 0x000fe20000000800 */
[----:B------:R-:W-:Y:S01]  /*2090*/  @!PT LDS RZ, [RZ] ;  /* 0x00000000fffff984 */ /* 0x000fe20000000800 */
[----:B------:R-:W-:Y:S01]  /*20a0*/  @!PT LDS RZ, [RZ] ;  /* 0x00000000fffff984 */ /* 0x000fe20000000800 */
[----:B------:R-:W-:Y:S01]  /*20b0*/  @!PT LDS RZ, [RZ] ;  /* 0x00000000fffff984 */ /* 0x000fe20000000800 */
[----:B------:R1:W-:Y:S06]  /*20c0*/  MEMBAR.ALL.CTA ;  /* 0x0000000000007992 */ /* 0x0003ec0000008000 */
[----:B-1----:R-:W1:Y:S01]  /*20d0*/  FENCE.VIEW.ASYNC.S ;  /* 0x00000000000073c6 */ /* 0x002e620000000000 */
[----:B------:R-:W-:-:S04]  /*20e0*/  PRMT R2, RZ, 0x654, R2 ;  /* 0x00000654ff027816 */ /* 0x000fc80000000002 */
[----:B-1----:R1:W-:Y:S01]  /*20f0*/  SYNCS.ARRIVE.TRANS64.RED.A1T0 RZ, [R2+URZ], RZ ;  /* 0x000000ff02ff79a7 */ /* 0x0023e200081004ff */
[----:B--2---:R-:W-:-:S13]  /*2100*/  LOP3.LUT P2, RZ, R6, 0x1, RZ, 0xc0, !PT ;  /* 0x0000000106ff7812 */ /* 0x004fda000784c0ff */
[----:B------:R-:W-:Y:S01]  /*2110*/  @P2 SHF.R.U32.HI R3, RZ, 0x10, R5 ;  /* 0x00000010ff032819 */ /* 0x000fe20000011605 */
[----:B------:R-:W-:Y:S01]  /*2120*/  VOTEU.ANY UP0, P2 ;  /* 0x0000000000ff7886 */ /* 0x000fe20001000100 */
[----:B------:R-:W-:Y:S02]  /*2130*/  @P2 MOV R10, R4 ;  /* 0x00000004000a2202 */ /* 0x000fe40000000f00 */
[----:B------:R-:W-:Y:S02]  /*2140*/  @P2 R2UR.BROADCAST UR4, R3 ;  /* 0x00000000030422ca */ /* 0x000fe400008e0000 */
[----:B------:R-:W-:-:S11]  /*2150*/  @P2 LOP3.LUT R9, R5, 0xffff, RZ, 0xc0, !PT ;  /* 0x0000ffff05092812 */ /* 0x000fd600078ec0ff */
[----:B------:R-:W-:Y:S01]  /*2160*/  @UP0 UMOV UR52, UR4 ;  /* 0x0000000400340c82 */ /* 0x000fe20008000000 */
[----:B-1----:R-:W-:Y:S05]  /*2170*/  @!P0 BRA `(.L_x_37) ;  /* 0x0000000000b88947 */ /* 0x002fea0003800000 */
[----:B------:R-:W4:Y:S01]  /*2180*/  LDC.64 R4, c[0x0][0xb18] ;  /* 0x0002c600ff047b82 */ /* 0x000f220000000a00 */
[----:B------:R-:W-:-:S07]  /*2190*/  ISETP.NE.AND P3, PT, R26, 0x1, PT ;  /* 0x000000011a00780c */ /* 0x000fce0003f65270 */
[----:B------:R-:W1:Y:S08]  /*21a0*/  LDC.64 R6, c[0x0][0xb10] ;  /* 0x0002c400ff067b82 */ /* 0x000e700000000a00 */
[----:B------:R-:W2:Y:S08]  /*21b0*/  LDC R14, c[0x0][0xb20] ;  /* 0x0002c800ff0e7b82 */ /* 0x000eb00000000800 */
[----:B------:R-:W3:Y:S01]  /*21c0*/  LDC R15, c[0x0][0xb0c] ;  /* 0x0002c300ff0f7b82 */ /* 0x000ee20000000800 */
[----:B----4-:R-:W-:Y:S01]  /*21d0*/  IMAD.HI.U32 R19, R0, R5, RZ ;  /* 0x0000000500137227 */ /* 0x010fe200078e00ff */
[----:B------:R-:W-:-:S03]  /*21e0*/  ISETP.NE.AND P0, PT, R4, 0x1, PT ;  /* 0x000000010400780c */ /* 0x000fc60003f05270 */
[----:B------:R-:W-:-:S03]  /*21f0*/  IMAD.HI.U32 R5, R9, R5, RZ ;  /* 0x0000000509057227 */ /* 0x000fc600078e00ff */
[----:B------:R-:W4:Y:S01]  /*2200*/  LDC.64 R2, c[0x0][0xb28] ;  /* 0x0002ca00ff027b82 */ /* 0x000f220000000a00 */
[----:B-1----:R-:W-:-:S04]  /*2210*/  IMAD.HI.U32 R20, R8, R6, RZ ;  /* 0x0000000608147227 */ /* 0x002fc800078e00ff */
[----:B------:R-:W-:Y:S01]  /*2220*/  IMAD.HI.U32 R21, R10, R6, RZ ;  /* 0x000000060a157227 */ /* 0x000fe200078e00ff */
[----:B------:R-:W-:Y:S02]  /*2230*/  SHF.R.U32.HI R20, RZ, R7, R20 ;  /* 0x00000007ff147219 */ /* 0x000fe40000011614 */
[-C--:B--2---:R-:W-:Y:S02]  /*2240*/  SHF.R.U32.HI R19, RZ, R14.reuse, R19 ;  /* 0x0000000eff137219 */ /* 0x084fe40000011613 */
[----:B------:R-:W-:Y:S02]  /*2250*/  SHF.R.U32.HI R5, RZ, R14, R5 ;  /* 0x0000000eff057219 */ /* 0x000fe40000011605 */
[----:B------:R-:W-:Y:S02]  /*2260*/  SEL R19, R0, R19, !P0 ;  /* 0x0000001300137207 */ /* 0x000fe40004000000 */
[----:B------:R-:W-:Y:S02]  /*2270*/  SHF.R.U32.HI R21, RZ, R7, R21 ;  /* 0x00000007ff157219 */ /* 0x000fe40000011615 */
[----:B---3--:R-:W-:-:S02]  /*2280*/  ISETP.NE.AND P1, PT, R15, 0x1, PT ;  /* 0x000000010f00780c */ /* 0x008fc40003f25270 */
[----:B------:R-:W-:Y:S02]  /*2290*/  SEL R5, R9, R5, !P0 ;  /* 0x0000000509057207 */ /* 0x000fe40004000000 */
[----:B------:R-:W-:Y:S02]  /*22a0*/  SEL R20, R8, R20, !P1 ;  /* 0x0000001408147207 */ /* 0x000fe40004800000 */
[----:B------:R-:W-:Y:S01]  /*22b0*/  SEL R21, R10, R21, !P1 ;  /* 0x000000150a157207 */ /* 0x000fe20004800000 */
[----:B----4-:R-:W-:-:S04]  /*22c0*/  IMAD.HI.U32 R18, R19, R2, RZ ;  /* 0x0000000213127227 */ /* 0x010fc800078e00ff */
        /* <DEDUP_REMOVED lines=10> */
[----:B------:R-:W-:-:S04]  /*2370*/  @!P0 IMAD.HI.U32 R7, R21, R2, RZ ;  /* 0x0000000215078227 */ /* 0x000fc800078e00ff */
[----:B------:R-:W-:Y:S01]  /*2380*/  IMAD.MOV R2, RZ, RZ, -R6 ;  /* 0x000000ffff027224 */ /* 0x000fe200078e0a06 */
[----:B------:R-:W-:Y:S02]  /*2390*/  @!P0 SHF.R.U32.HI R3, RZ, R3, R7 ;  /* 0x00000003ff038219 */ /* 0x000fe40000011607 */
[----:B------:R-:W-:Y:S01]  /*23a0*/  IADD3 R7, PT, PT, -R5, RZ, RZ ;  /* 0x000000ff05077210 */ /* 0x000fe20007ffe1ff */
[----:B------:R-:W-:Y:S01]  /*23b0*/  IMAD R2, R26, R2, R5 ;  /* 0x000000021a027224 */ /* 0x000fe200078e0205 */
        /* <DEDUP_REMOVED lines=10> */
.L_x_37:
[----:B------:R-:W1:Y:S02]  /*2460*/  LDCU UR4, c[0x0][0xb30] ;  /* 0x00016600ff0477ac */ /* 0x000e640008000800 */
[----:B-1----:R-:W-:-:S09]  /*2470*/  UISETP.NE.AND UP0, UPT, UR4, 0x1, UPT ;  /* 0x000000010400788c */ /* 0x002fd2000bf05270 */
[----:B------:R-:W-:Y:S05]  /*2480*/  BRA.U UP0, `(.L_x_38) ;  /* 0x0000000100407547 */ /* 0x000fea000b800000 */
[----:B------:R-:W1:Y:S08]  /*2490*/  LDC.64 R4, c[0x0][0xb10] ;  /* 0x0002c400ff047b82 */ /* 0x000e700000000a00 */
[----:B------:R-:W2:Y:S08]  /*24a0*/  LDC.64 R2, c[0x0][0xb18] ;  /* 0x0002c600ff027b82 */ /* 0x000eb00000000a00 */
[----:B------:R-:W3:Y:S08]  /*24b0*/  LDC R6, c[0x0][0xb20] ;  /* 0x0002c800ff067b82 */ /* 0x000ef00000000800 */
[----:B------:R-:W4:Y:S01]  /*24c0*/  LDC R7, c[0x0][0xb0c] ;  /* 0x0002c300ff077b82 */ /* 0x000f220000000800 */
[----:B-1----:R-:W-:-:S05]  /*24d0*/  IMAD.HI.U32 R4, R10, R4, RZ ;  /* 0x000000040a047227 */ /* 0x002fca00078e00ff */
[----:B------:R-:W-:Y:S01]  /*24e0*/  SHF.R.U32.HI R4, RZ, R5, R4 ;  /* 0x00000005ff047219 */ /* 0x000fe20000011604 */
[----:B--2---:R-:W-:Y:S01]  /*24f0*/  IMAD.HI.U32 R3, R9, R3, RZ ;  /* 0x0000000309037227 */ /* 0x004fe200078e00ff */
[----:B------:R-:W-:-:S04]  /*2500*/  ISETP.NE.AND P0, PT, R2, 0x1, PT ;  /* 0x000000010200780c */ /* 0x000fc80003f05270 */
[----:B---3--:R-:W-:-:S04]  /*2510*/  SHF.R.U32.HI R3, RZ, R6, R3 ;  /* 0x00000006ff037219 */ /* 0x008fc80000011603 */
[----:B------:R-:W-:Y:S02]  /*2520*/  SEL R3, R9, R3, !P0 ;  /* 0x0000000309037207 */ /* 0x000fe40004000000 */
[----:B----4-:R-:W-:-:S04]  /*2530*/  ISETP.NE.AND P1, PT, R7, 0x1, PT ;  /* 0x000000010700780c */ /* 0x010fc80003f25270 */
[----:B------:R-:W-:-:S05]  /*2540*/  SEL R4, R10, R4, !P1 ;  /* 0x000000040a047207 */ /* 0x000fca0004800000 */
[----:B------:R-:W-:Y:S02]  /*2550*/  IMAD.IADD R5, R3, 0x1, -R4 ;  /* 0x0000000103057824 */ /* 0x000fe400078e0a04 */
[----:B------:R-:W-:Y:S02]  /*2560*/  IMAD.IADD R3, R4, 0x1, -R3 ;  /* 0x0000000104037824 */ /* 0x000fe400078e0a03 */
[----:B------:R-:W-:Y:S02]  /*2570*/  IMAD R10, R5, R7, R10 ;  /* 0x00000007050a7224 */ /* 0x000fe400078e020a */
[----:B------:R-:W-:-:S07]  /*2580*/  IMAD R9, R3, R2, R9 ;  /* 0x0000000203097224 */ /* 0x000fce00078e0209 */
.L_x_38:
[----:B------:R-:W-:Y:S01]  /*2590*/  VIADD R16, R16, 0x1 ;  /* 0x0000000110107836 */ /* 0x000fe20000000000 */
[----:B------:R-:W-:Y:S01]  /*25a0*/  PLOP3.LUT P1, PT, PT, PT, PT, 0x80, 0x8 ;  /* 0x000000000008781c */ /* 0x000fe20003f2f070 */
[----:B------:R-:W-:Y:S02]  /*25b0*/  IMAD.IADD R15, R10, 0x1, R63 ;  /* 0x000000010a0f7824 */ /* 0x000fe400078e023f */
[----:B------:R-:W-:Y:S01]  /*25c0*/  IMAD.IADD R14, R9, 0x1, R62 ;  /* 0x00000001090e7824 */ /* 0x000fe200078e023e */
[----:B------:R-:W-:-:S04]  /*25d0*/  ISETP.NE.AND P0, PT, R16, 0x2, PT ;  /* 0x000000021000780c */ /* 0x000fc80003f05270 */
[----:B------:R-:W-:Y:S02]  /*25e0*/  SEL R2, RZ, 0x1, P0 ;  /* 0x00000001ff027807 */ /* 0x000fe40000000000 */
[----:B------:R-:W-:Y:S02]  /*25f0*/  SEL R16, R16, RZ, P0 ;  /* 0x000000ff10107207 */ /* 0x000fe40000000000 */
[----:B------:R-:W-:Y:S01]  /*2600*/  LOP3.LUT R13, R13, R2, RZ, 0x3c, !PT ;  /* 0x000000020d0d7212 */ /* 0x000fe200078e3cff */
[----:B------:R-:W-:Y:S06]  /*2610*/  @P2 BRA `(.L_x_39) ;  /* 0xffffffec00b82947 */ /* 0x000fec000383ffff */
[----:B------:R-:W-:Y:S01]  /*2620*/  UIADD3 UR7, UPT, UPT, UR7, 0x10, URZ ;  /* 0x0000001007077890 */ /* 0x000fe2000fffe0ff */
[----:B------:R-:W-:-:S03]  /*2630*/  SHF.L.U32 R2, R17, 0x1f, RZ ;  /* 0x0000001f11027819 */ /* 0x000fc600000006ff */
[----:B------:R-:W-:-:S09]  /*2640*/  ULEA UR4, UR21, UR7, 0x3 ;  /* 0x0000000715047291 */ /* 0x000fd2000f8e18ff */
[----:B------:R-:W1:Y:S02]  /*2650*/  SYNCS.PHASECHK.TRANS64.TRYWAIT P0, [UR4], R2 ;  /* 0x00000002ff0075a7 */ /* 0x000e640008001104 */
[----:B-1----:R-:W-:Y:S05]  /*2660*/  @!P0 BRA `(.L_x_40) ;  /* 0x0000005800c88947 */ /* 0x002fea0003800000 */
.L_x_138:
[----:B------:R-:W-:-:S04]  /*2670*/  UIADD3 UR4, UPT, UPT, UR21, 0x1, URZ ;  /* 0x0000000115047890 */ /* 0x000fc8000fffe0ff */
[----:B------:R-:W-:-:S04]  /*2680*/  UISETP.NE.AND UP0, UPT, UR4, 0x2, UPT ;  /* 0x000000020400788c */ /* 0x000fc8000bf05270 */
[----:B------:R-:W-:Y:S02]  /*2690*/  USEL UR5, URZ, 0x1, UP0 ;  /* 0x00000001ff057887 */ /* 0x000fe40008000000 */
[----:B------:R-:W-:-:S04]  /*26a0*/  USEL UR4, UR4, URZ, UP0 ;  /* 0x000000ff04047287 */ /* 0x000fc80008000000 */
[----:B------:R-:W-:Y:S01]  /*26b0*/  ULEA UR4, UR4, UR7, 0x3 ;  /* 0x0000000704047291 */ /* 0x000fe2000f8e18ff */
[----:B-1----:R-:W-:-:S04]  /*26c0*/  LOP3.LUT R2, R17, UR5, RZ, 0x3c, !PT ;  /* 0x0000000511027c12 */ /* 0x002fc8000f8e3cff */
[----:B------:R-:W-:Y:S01]  /*26d0*/  SHF.L.U32 R2, R2, 0x1f, RZ ;  /* 0x0000001f02027819 */ /* 0x000fe200000006ff */
[----:B----4-:R-:W-:-:S07]  /*26e0*/  IMAD.U32 R0, RZ, RZ, UR4 ;  /* 0x00000004ff007e24 */ /* 0x010fce000f8e00ff */
.L_x_41:
[----:B-1----:R1:W2:Y:S02]  /*26f0*/  SYNCS.PHASECHK.TRANS64.TRYWAIT P0, [R0+URZ], R2 ;  /* 0x00000002000075a7 */ /* 0x0022a400080011ff */
[----:B--2---:R-:W-:Y:S05]  /*2700*/  @!P0 NANOSLEEP.SYNCS 0x989680 ;  /* 0x009896800000895d */ /* 0x004fea0003900000 */
[----:B------:R-:W2:Y:S02]  /*2710*/  @!P0 SYNCS.PHASECHK.TRANS64 P0, [R0+URZ], R2 ;  /* 0x00000002000085a7 */ /* 0x000ea400080010ff */
[----:B--2---:R-:W-:Y:S05]  /*2720*/  @P0 EXIT ;  /* 0x000000000000094d */ /* 0x004fea0003800000 */
[----:B------:R-:W-:Y:S05]  /*2730*/  BRA `(.L_x_41) ;  /* 0xfffffffc00ec7947 */ /* 0x000fea000383ffff */
.L_x_17:
[----:B------:R-:W-:-:S04]  /*2740*/  UISETP.NE.AND UP1, UPT, UR45, URZ, UPT ;  /* 0x000000ff2d00728c */ /* 0x000fc8000bf25270 */
[----:B------:R-:W-:-:S09]  /*2750*/  UISETP.NE.OR UP1, UPT, UR10, 0x1, UP1 ;  /* 0x000000010a00788c */ /* 0x000fd20008f25670 */
[----:B------:R-:W-:Y:S05]  /*2760*/  BRA.U UP1, `(.L_x_42) ;  /* 0x0000000501487547 */ /* 0x000fea000b800000 */
[----:B------:R-:W-:Y:S01]  /*2770*/  ISETP.NE.AND P2, PT, R2, RZ, PT ;  /* 0x000000ff0200720c */ /* 0x000fe20003f45270 */
[----:B------:R-:W-:Y:S01]  /*2780*/  IMAD.MOV.U32 R12, RZ, RZ, 0x1 ;  /* 0x00000001ff0c7424 */ /* 0x000fe200078e00ff */
[----:B------:R-:W-:Y:S02]  /*2790*/  CS2R R10, SRZ ;  /* 0x00000000000a7805 */ /* 0x000fe4000001ff00 */
[----:B------:R-:W-:Y:S01]  /*27a0*/  CS2R R8, SRZ ;  /* 0x0000000000087805 */ /* 0x000fe2000001ff00 */
[----:B------:R-:W-:Y:S01]  /*27b0*/  UMOV UR6, 0x400 ;  /* 0x0000040000067882 */ /* 0x000fe20000000000 */
[----:B------:R-:W-:Y:S01]  /*27c0*/  UMOV UR5, URZ ;  /* 0x000000ff00057c82 */ /* 0x000fe20008000000 */
[----:B------:R-:W-:-:S12]  /*27d0*/  ULEA UR6, UR45, UR6, 0x18 ;  /* 0x000000062d067291 */ /* 0x000fd8000f8ec0ff */
.L_x_46:
[----:B------:R-:W-:Y:S02]  /*27e0*/  LEA R0, R8, UR6, 0x3 ;  /* 0x0000000608007c11 */ /* 0x000fe4000f8e18ff */
[----:B------:R-:W-:-:S03]  /*27f0*/  SHF.L.U32 R4, R9, 0x1f, RZ ;  /* 0x0000001f09047819 */ /* 0x000fc600000006ff */
[----:B------:R-:W-:Y:S01]  /*2800*/  VIADD R5, R0, 0xe0 ;  /* 0x000000e000057836 */ /* 0x000fe20000000000 */
[----:B------:R-:W1:Y:S02]  /*2810*/  SYNCS.PHASECHK.TRANS64.TRYWAIT P0, [R0+URZ+0xd0], R4 ;  /* 0x0000d004000075a7 */ /* 0x000e6400080011ff */
[----:B-1----:R-:W-:Y:S05]  /*2820*/  @!P0 BRA `(.L_x_43) ;  /* 0x0000005800708947 */ /* 0x002fea0003800000 */
.L_x_139:
[----:B------:R-:W-:Y:S01]  /*2830*/  ULEA UR4, UR5, UR6, 0x3 ;  /* 0x0000000605047291 */ /* 0x000fe2000f8e18ff */
[----:B-1----:R-:W-:Y:S01]  /*2840*/  PRMT R0, RZ, 0x654, R5 ;  /* 0x00000654ff007816 */ /* 0x002fe20000000005 */
[----:B------:R-:W-:Y:S01]  /*2850*/  @!P2 IMAD.MOV.U32 R4, RZ, RZ, 0x10 ;  /* 0x00000010ff04a424 */ /* 0x000fe200078e00ff */
[----:B------:R-:W-:Y:S01]  /*2860*/  SHF.L.U32 R5, R12, 0x1f, RZ ;  /* 0x0000001f0c057819 */ /* 0x000fe200000006ff */
[----:B------:R-:W-:Y:S01]  /*2870*/  UIADD3 UR7, UPT, UPT, UR4, 0x70, URZ ;  /* 0x0000007004077890 */ /* 0x000fe2000fffe0ff */
[----:B------:R1:W-:Y:S05]  /*2880*/  SYNCS.ARRIVE.TRANS64.RED.A1T0 RZ, [R0+URZ], RZ ;  /* 0x000000ff00ff79a7 */ /* 0x0003ea00081004ff */
[----:B------:R-:W-:Y:S01]  /*2890*/  IMAD.U32 R6, RZ, RZ, UR7 ;  /* 0x00000007ff067e24 */ /* 0x000fe2000f8e00ff */
[----:B------:R-:W2:Y:S04]  /*28a0*/  SYNCS.PHASECHK.TRANS64.TRYWAIT P0, [UR4+0x80], R5 ;  /* 0x00008005ff0075a7 */ /* 0x000ea80008001104 */
[----:B------:R-:W-:Y:S01]  /*28b0*/  PRMT R6, R2, 0x654, R6 ;  /* 0x0000065402067816 */ /* 0x000fe20000000006 */
[----:B-12---:R-:W-:Y:S06]  /*28c0*/  @!P0 BRA `(.L_x_44) ;  /* 0x00000058005c8947 */ /* 0x006fec0003800000 */
.L_x_141:
[----:B------:R-:W-:Y:S01]  /*28d0*/  ULEA UR8, UR5, UR6, 0x4 ;  /* 0x0000000605087291 */ /* 0x000fe2000f8e20ff */
[----:B------:R-:W-:Y:S01]  /*28e0*/  SEL R3, R6, R3, !P2 ;  /* 0x0000000306037207 */ /* 0x000fe20005000000 */
[----:B------:R-:W-:Y:S01]  /*28f0*/  UIADD3 UR9, UPT, UPT, UR4, 0x70, URZ ;  /* 0x0000007004097890 */ /* 0x000fe2000fffe0ff */
[----:B-1----:R-:W-:Y:S01]  /*2900*/  LEA R0, R11, UR6, 0x3 ;  /* 0x000000060b007c11 */ /* 0x002fe2000f8e18ff */
[----:B------:R-:W-:Y:S01]  /*2910*/  UIADD3 UR8, UPT, UPT, UR8, 0x100, URZ ;  /* 0x0000010008087890 */ /* 0x000fe2000fffe0ff */
[----:B------:R1:W-:Y:S01]  /*2920*/  @!P2 SYNCS.ARRIVE.TRANS64.RED RZ, [R3+URZ], R4 ;  /* 0x0000000403ffa9a7 */ /* 0x0003e200080004ff */
[----:B------:R-:W-:Y:S01]  /*2930*/  UIADD3 UR4, UPT, UPT, UR5, 0x1, URZ ;  /* 0x0000000105047890 */ /* 0x000fe2000fffe0ff */
[----:B------:R-:W-:-:S03]  /*2940*/  VIADD R8, R8, 0x1 ;  /* 0x0000000108087836 */ /* 0x000fc60000000000 */
[----:B------:R-:W-:Y:S02]  /*2950*/  UISETP.NE.AND UP0, UPT, UR4, 0x2, UPT ;  /* 0x000000020400788c */ /* 0x000fe4000bf05270 */
[----:B------:R-:W-:Y:S01]  /*2960*/  ISETP.NE.AND P0, PT, R8, 0x2, PT ;  /* 0x000000020800780c */ /* 0x000fe20003f05270 */
[----:B------:R-:W-:Y:S06]  /*2970*/  UGETNEXTWORKID.BROADCAST [UR8], [UR9] ;  /* 0x00000000080073ca */ /* 0x000fec0008000100 */
[----:B------:R-:W-:Y:S02]  /*2980*/  USEL UR7, URZ, 0x1, UP0 ;  /* 0x00000001ff077887 */ /* 0x000fe40008000000 */
[----:B------:R-:W-:-:S04]  /*2990*/  USEL UR5, UR4, URZ, UP0 ;  /* 0x000000ff04057287 */ /* 0x000fc80008000000 */
[----:B------:R-:W-:Y:S02]  /*29a0*/  LOP3.LUT R12, R12, UR7, RZ, 0x3c, !PT ;  /* 0x000000070c0c7c12 */ /* 0x000fe4000f8e3cff */
[----:B-1----:R-:W-:-:S04]  /*29b0*/  SHF.L.U32 R4, R10, 0x1f, RZ ;  /* 0x0000001f0a047819 */ /* 0x002fc800000006ff */
[----:B------:R-:W1:Y:S02]  /*29c0*/  SYNCS.PHASECHK.TRANS64.TRYWAIT P1, [R0+URZ+0x70], R4 ;  /* 0x00007004000075a7 */ /* 0x000e6400080211ff */
[----:B-1----:R-:W-:Y:S05]  /*29d0*/  @!P1 BRA `(.L_x_45) ;  /* 0x0000005800309947 */ /* 0x002fea0003800000 */
.L_x_142:
[C---:B-1----:R-:W-:Y:S01]  /*29e0*/  LEA R4, R11.reuse, UR6, 0x4 ;  /* 0x000000060b047c11 */ /* 0x042fe2000f8e20ff */
[----:B------:R-:W-:Y:S01]  /*29f0*/  VIADD R0, R0, 0x80 ;  /* 0x0000008000007836 */ /* 0x000fe20000000000 */
[----:B------:R-:W-:Y:S01]  /*2a00*/  SEL R8, R8, RZ, P0 ;  /* 0x000000ff08087207 */ /* 0x000fe20000000000 */
[----:B------:R-:W-:-:S03]  /*2a10*/  VIADD R11, R11, 0x1 ;  /* 0x000000010b0b7836 */ /* 0x000fc60000000000 */
[----:B------:R-:W1:Y:S01]  /*2a20*/  LDS.128 R4, [R4+0x100] ;  /* 0x0001000004047984 */ /* 0x000e620000000c00 */
[----:B------:R-:W-:Y:S02]  /*2a30*/  PRMT R0, RZ, 0x654, R0 ;  /* 0x00000654ff007816 */ /* 0x000fe40000000000 */
[C---:B------:R-:W-:Y:S01]  /*2a40*/  ISETP.NE.AND P1, PT, R11.reuse, 0x2, PT ;  /* 0x000000020b00780c */ /* 0x040fe20003f25270 */
[----:B------:R-:W-:Y:S01]  /*2a50*/  @!PT LDS RZ, [RZ] ;  /* 0x00000000fffff984 */ /* 0x000fe20000000800 */
[----:B------:R-:W-:Y:S01]  /*2a60*/  @!PT LDS RZ, [RZ] ;  /* 0x00000000fffff984 */ /* 0x000fe20000000800 */
[----:B------:R-:W-:Y:S01]  /*2a70*/  @!PT LDS RZ, [RZ] ;  /* 0x00000000fffff984 */ /* 0x000fe20000000800 */
[----:B------:R-:W-:Y:S01]  /*2a80*/  @!PT LDS RZ, [RZ] ;  /* 0x00000000fffff984 */ /* 0x000fe20000000800 */
[----:B------:R2:W-:Y:S06]  /*2a90*/  MEMBAR.ALL.CTA ;  /* 0x0000000000007992 */ /* 0x0005ec0000008000 */
[----:B--2---:R-:W2:Y:S01]  /*2aa0*/  FENCE.VIEW.ASYNC.S ;  /* 0x00000000000073c6 */ /* 0x004ea20000000000 */
[----:B------:R-:W-:Y:S01]  /*2ab0*/  SEL R11, R11, RZ, P1 ;  /* 0x000000ff0b0b7207 */ /* 0x000fe20000800000 */
[----:B--2---:R2:W-:Y:S01]  /*2ac0*/  SYNCS.ARRIVE.TRANS64.RED.A1T0 RZ, [R0+URZ], RZ ;  /* 0x000000ff00ff79a7 */ /* 0x0045e200081004ff */
[----:B-1----:R-:W-:-:S02]  /*2ad0*/  LOP3.LUT P3, RZ, R6, 0x1, RZ, 0xc0, !PT ;  /* 0x0000000106ff7812 */ /* 0x002fc4000786c0ff */
[----:B------:R-:W-:-:S04]  /*2ae0*/  SEL R4, RZ, 0x1, P1 ;  /* 0x00000001ff047807 */ /* 0x000fc80000800000 */
[----:B------:R-:W-:Y:S02]  /*2af0*/  LOP3.LUT R10, R10, R4, RZ, 0x3c, !PT ;  /* 0x000000040a0a7212 */ /* 0x000fe400078e3cff */
[----:B--2---:R-:W-:-:S04]  /*2b00*/  SEL R0, RZ, 0x1, P0 ;  /* 0x00000001ff007807 */ /* 0x004fc80000000000 */
[----:B------:R-:W-:Y:S01]  /*2b10*/  LOP3.LUT R9, R9, R0, RZ, 0x3c, !PT ;  /* 0x0000000009097212 */ /* 0x000fe200078e3cff */
[----:B------:R-:W-:Y:S06]  /*2b20*/  @P3 BRA `(.L_x_46) ;  /* 0xfffffffc002c3947 */ /* 0x000fec000383ffff */
[----:B------:R-:W-:Y:S01]  /*2b30*/  ULEA UR4, UR5, UR6, 0x3 ;  /* 0x0000000605047291 */ /* 0x000fe2000f8e18ff */
[----:B------:R-:W-:-:S08]  /*2b40*/  SHF.L.U32 R2, R12, 0x1f, RZ ;  /* 0x0000001f0c027819 */ /* 0x000fd000000006ff */
[----:B------:R-:W1:Y:S02]  /*2b50*/  SYNCS.PHASECHK.TRANS64 P0, [UR4+0x80], R2 ;  /* 0x00008002ff0075a7 */ /* 0x000e640008001004 */
[----:B-1----:R-:W-:Y:S05]  /*2b60*/  @P0 BRA `(.L_x_47) ;  /* 0x0000000000080947 */ /* 0x002fea0003800000 */
[----:B------:R-:W1:Y:S02]  /*2b70*/  SYNCS.PHASECHK.TRANS64.TRYWAIT P0, [UR4+0x80], R2 ;  /* 0x00008002ff0075a7 */ /* 0x000e640008001104 */
[----:B-1----:R-:W-:Y:S05]  /*2b80*/  @!P0 BRA `(.L_x_48) ;  /* 0x0000005400d88947 */ /* 0x002fea0003800000 */
.L_x_47:
[----:B------:R-:W-:-:S04]  /*2b90*/  UIADD3 UR7, UPT, UPT, UR5, 0x1, URZ ;  /* 0x0000000105077890 */ /* 0x000fc8000fffe0ff */
[----:B------:R-:W-:-:S04]  /*2ba0*/  UISETP.NE.AND UP0, UPT, UR7, 0x2, UPT ;  /* 0x000000020700788c */ /* 0x000fc8000bf05270 */
[----:B------:R-:W-:Y:S02]  /*2bb0*/  USEL UR8, URZ, 0x1, UP0 ;  /* 0x00000001ff087887 */ /* 0x000fe40008000000 */
[----:B------:R-:W-:-:S04]  /*2bc0*/  USEL UR7, UR7, URZ, UP0 ;  /* 0x000000ff07077287 */ /* 0x000fc80008000000 */
[----:B------:R-:W-:Y:S01]  /*2bd0*/  ULEA UR7, UR7, UR6, 0x3 ;  /* 0x0000000607077291 */ /* 0x000fe2000f8e18ff */
[----:B-1----:R-:W-:-:S04]  /*2be0*/  LOP3.LUT R2, R12, UR8, RZ, 0x3c, !PT ;  /* 0x000000080c027c12 */ /* 0x002fc8000f8e3cff */
[----:B------:R-:W-:-:S04]  /*2bf0*/  SHF.L.U32 R0, R2, 0x1f, RZ ;  /* 0x0000001f02007819 */ /* 0x000fc800000006ff */
[----:B------:R-:W1:Y:S02]  /*2c00*/  SYNCS.PHASECHK.TRANS64 P0, [UR7+0x80], R0 ;  /* 0x00008000ff0075a7 */ /* 0x000e640008001007 */
[----:B-1----:R-:W-:Y:S05]  /*2c10*/  @P0 EXIT ;  /* 0x000000000000094d */ /* 0x002fea0003800000 */
[----:B------:R-:W-:Y:S02]  /*2c20*/  SHF.L.U32 R2, R2, 0x1f, RZ ;  /* 0x0000001f02027819 */ /* 0x000fe400000006ff */
[----:B------:R-:W-:-:S07]  /*2c30*/  MOV R0, UR7 ;  /* 0x0000000700007c02 */ /* 0x000fce0008000f00 */
.L_x_49:
[----:B-1----:R1:W2:Y:S02]  /*2c40*/  SYNCS.PHASECHK.TRANS64.TRYWAIT P0, [R0+URZ+0x80], R2 ;  /* 0x00008002000075a7 */ /* 0x0022a400080011ff */
[----:B--2---:R-:W-:Y:S05]  /*2c50*/  @!P0 NANOSLEEP.SYNCS 0x989680 ;  /* 0x009896800000895d */ /* 0x004fea0003900000 */
[----:B------:R-:W2:Y:S02]  /*2c60*/  @!P0 SYNCS.PHASECHK.TRANS64 P0, [R0+URZ+0x80], R2 ;  /* 0x00008002000085a7 */ /* 0x000ea400080010ff */
[----:B--2---:R-:W-:Y:S05]  /*2c70*/  @P0 EXIT ;  /* 0x000000000000094d */ /* 0x004fea0003800000 */
[----:B------:R-:W-:Y:S05]  /*2c80*/  BRA `(.L_x_49) ;  /* 0xfffffffc00ec7947 */ /* 0x000fea000383ffff */
.L_x_42:
[----:B------:R-:W-:-:S09]  /*2c90*/  UISETP.NE.AND UP1, UPT, UR10, URZ, UPT ;  /* 0x000000ff0a00728c */ /* 0x000fd2000bf25270 */
[----:B------:R-:W-:Y:S05]  /*2ca0*/  BRA.U UP1, `(.L_x_50) ;  /* 0x0000001501047547 */ /* 0x000fea000b800000 */
[----:B------:R-:W-:Y:S01]  /*2cb0*/  UMOV UR4, 0x40 ;  /* 0x0000004000047882 */ /* 0x000fe20000000000 */
[----:B------:R-:W-:Y:S01]  /*2cc0*/  NOP ;  /* 0x0000000000007918 */ /* 0x000fe20000000000 */
[----:B------:R-:W-:Y:S01]  /*2cd0*/  ULEA UR5, UR45, UR4, 0x18 ;  /* 0x000000042d057291 */ /* 0x000fe2000f8ec0ff */
[----:B------:R-:W-:Y:S02]  /*2ce0*/  UMOV UR6, 0x400 ;  /* 0x0000040000067882 */ /* 0x000fe40000000000 */
[----:B------:R-:W-:-:S06]  /*2cf0*/  ULEA UR6, UR45, UR6, 0x18 ;  /* 0x000000062d067291 */ /* 0x000fcc000f8ec0ff */
[----:B------:R-:W1:Y:S02]  /*2d00*/  LDS.U8 R0, [UR5+0x1c] ;  /* 0x00001c05ff007984 */ /* 0x000e640008000000 */
[----:B-1----:R-:W-:-:S13]  /*2d10*/  ISETP.NE.AND P0, PT, R0, RZ, PT ;  /* 0x000000ff0000720c */ /* 0x002fda0003f05270 */
[----:B------:R-:W-:Y:S05]  /*2d20*/  @P0 BRA `(.L_x_51) ;  /* 0x0000000000580947 */ /* 0x000fea0003800000 */
[----:B------:R-:W-:-:S13]  /*2d30*/  ELECT P0, URZ, PT ;  /* 0x0000000000ff782f */ /* 0x000fda0003800000 */
[----:B------:R-:W-:Y:S05]  /*2d40*/  @!P0 BRA `(.L_x_52) ;  /* 0x0000000000608947 */ /* 0x000fea0003800000 */
[----:B------:R-:W-:Y:S01]  /*2d50*/  UMOV UR4, 0x10 ;  /* 0x0000001000047882 */ /* 0x000fe20000000000 */
[----:B------:R-:W-:Y:S01]  /*2d60*/  HFMA2 R0, -RZ, RZ, 0, 5.9604644775390625e-08 ;  /* 0x00000001ff007431 */ /* 0x000fe200000001ff */
[----:B------:R-:W-:-:S03]  /*2d70*/  MOV R2, 0xffff ;  /* 0x0000ffff00027802 */ /* 0x000fc60000000f00 */
[----:B------:R-:W-:Y:S04]  /*2d80*/  DEPBAR.LE SB1, 0x36 ;  /* 0x00009d800000791a */ /* 0x000fe80000000000 */
[----:B------:R-:W1:Y:S02]  /*2d90*/  UTCATOMSWS.FIND_AND_SET.ALIGN UP0, UR4, UR4 ;  /* 0x00000004000475e3 */ /* 0x000e640008000800 */
[----:B-1----:R-:W-:Y:S01]  /*2da0*/  MOV R3, UR4 ;  /* 0x0000000400037c02 */ /* 0x002fe20008000f00 */
[----:B------:R-:W-:Y:S06]  /*2db0*/  BRA.U UP0, `(.L_x_53) ;  /* 0x0000000100187547 */ /* 0x000fec000b800000 */
.L_x_54:
[----:B------:R-:W-:Y:S05]  /*2dc0*/  NANOSLEEP 0x64 ;  /* 0x000000640000795d */ /* 0x000fea0003800000 */
[----:B------:R-:W-:-:S05]  /*2dd0*/  UMOV UR4, 0x10 ;  /* 0x0000001000047882 */ /* 0x000fca0000000000 */
[----:B------:R-:W-:Y:S04]  /*2de0*/  DEPBAR.LE SB1, 0x36 ;  /* 0x00009d800000791a */ /* 0x000fe80000000000 */
[----:B------:R-:W1:Y:S02]  /*2df0*/  UTCATOMSWS.FIND_AND_SET.ALIGN UP0, UR4, UR4 ;  /* 0x00000004000475e3 */ /* 0x000e640008000800 */
[----:B-1----:R-:W-:Y:S01]  /*2e00*/  MOV R3, UR4 ;  /* 0x0000000400037c02 */ /* 0x002fe20008000f00 */
[----:B------:R-:W-:Y:S05]  /*2e10*/  BRA.U !UP0, `(.L_x_54) ;  /* 0xfffffffd08e87547 */ /* 0x000fea000b83ffff */
.L_x_53:
[-C--:B------:R-:W-:Y:S02]  /*2e20*/  SHF.L.U32 R2, R2, R3.reuse, RZ ;  /* 0x0000000302027219 */ /* 0x080fe400000006ff */
[----:B------:R-:W-:Y:S01]  /*2e30*/  SHF.L.U32 R0, R0, R3, RZ ;  /* 0x0000000300007219 */ /* 0x000fe200000006ff */
[----:B------:R-:W-:Y:S02]  /*2e40*/  IMAD.SHL.U32 R3, R3, 0x20, RZ ;  /* 0x0000002003037824 */ /* 0x000fe400078e00ff */
[----:B------:R1:W-:Y:S04]  /*2e50*/  ATOMS.OR RZ, [UR5+0x14], R2 ;  /* 0x00001402ffff798c */ /* 0x0003e8000b000005 */
[----:B------:R1:W-:Y:S04]  /*2e60*/  ATOMS.OR RZ, [UR5+0x18], R0 ;  /* 0x00001800ffff798c */ /* 0x0003e8000b000005 */
[----:B------:R1:W-:Y:S01]  /*2e70*/  STS [UR6+0x120], R3 ;  /* 0x00012003ff007988 */ /* 0x0003e20008000806 */
[----:B------:R-:W-:Y:S05]  /*2e80*/  BRA `(.L_x_52) ;  /* 0x0000000000107947 */ /* 0x000fea0003800000 */
.L_x_51:
[----:B------:R-:W-:Y:S02]  /*2e90*/  MOV R0, 0xffffffff ;  /* 0xffffffff00007802 */ /* 0x000fe40000000f00 */
[----:B------:R-:W-:-:S03]  /*2ea0*/  MOV R2, 0x2ed0 ;  /* 0x00002ed000027802 */ /* 0x000fc60000000f00 */
[----:B------:R1:W-:Y:S04]  /*2eb0*/  STS [UR6+0x120], R0 ;  /* 0x00012000ff007988 */ /* 0x0003e80008000806 */
[----:B-1-3-5:R-:W-:Y:S05]  /*2ec0*/  CALL.REL.NOINC `($__internal_1_$__cuda_sm10x_tcgen05_guardrail_trap_phase_invalid_during_alloc) ;  /* 0x0000005c00247944 */ /* 0x02afea0003c00000 */
.L_x_52:
[----:B------:R-:W-:Y:S05]  /*2ed0*/  WARPSYNC.ALL ;  /* 0x0000000000007948 */ /* 0x000fea0003800000 */
[----:B------:R-:W2:Y:S01]  /*2ee0*/  S2UR UR4, SR_CgaCtaId ;  /* 0x00000000000479c3 */ /* 0x000ea20000008800 */
[----:B------:R-:W-:Y:S01]  /*2ef0*/  UMOV UR70, 0x400 ;  /* 0x0000040000467882 */ /* 0x000fe20000000000 */
[----:B------:R-:W-:-:S06]  /*2f00*/  NOP ;  /* 0x0000000000007918 */ /* 0x000fcc0000000000 */
[----:B------:R-:W-:Y:S06]  /*2f10*/  BAR.ARV 0x6, 0xa0 ;  /* 0x0182800000007b1d */ /* 0x000fec0000002000 */
[----:B------:R-:W4:Y:S01]  /*2f20*/  LDCU UR5, c[0x0][0x38c] ;  /* 0x00007180ff0577ac */ /* 0x000f220008000800 */
[----:B------:R-:W-:Y:S01]  /*2f30*/  IMAD.MOV.U32 R11, RZ, RZ, 0x1 ;  /* 0x00000001ff0b7424 */ /* 0x000fe200078e00ff */
[----:B------:R-:W-:Y:S01]  /*2f40*/  CS2R R8, SRZ ;  /* 0x0000000000087805 */ /* 0x000fe2000001ff00 */
[----:B------:R-:W-:Y:S01]  /*2f50*/  IMAD.MOV.U32 R10, RZ, RZ, RZ ;  /* 0x000000ffff0a7224 */ /* 0x000fe200078e00ff */
[----:B------:R-:W3:Y:S01]  /*2f60*/  LDCU UR7, c[0x0][0x38c] ;  /* 0x00007180ff0777ac */ /* 0x000ee20008000800 */
[----:B------:R-:W-:Y:S01]  /*2f70*/  UMOV UR9, URZ ;  /* 0x000000ff00097c82 */ /* 0x000fe20008000000 */
[----:B------:R-:W-:Y:S01]  /*2f80*/  UMOV UR76, 0x0 ;  /* 0x00000000004c7882 */ /* 0x000fe20000000000 */
[----:B--2---:R-:W-:Y:S01]  /*2f90*/  ULEA UR70, UR4, UR70, 0x18 ;  /* 0x0000004604467291 */ /* 0x004fe2000f8ec0ff */
[----:B------:R-:W-:-:S02]  /*2fa0*/  UMOV UR77, 0x8110910 ;  /* 0x08110910004d7882 */ /* 0x000fc40000000000 */
[----:B------:R-:W-:Y:S01]  /*2fb0*/  UMOV UR4, URZ ;  /* 0x000000ff00047c82 */ /* 0x000fe20008000000 */
[----:B------:R-:W-:Y:S01]  /*2fc0*/  UIADD3 UR6, UPT, UPT, UR70, 0x28400, URZ ;  /* 0x0002840046067890 */ /* 0x000fe2000fffe0ff */
[----:B------:R-:W-:Y:S01]  /*2fd0*/  IMAD.U32 R15, RZ, RZ, UR4 ;  /* 0x00000004ff0f7e24 */ /* 0x000fe2000f8e00ff */
[----:B------:R-:W-:Y:S01]  /*2fe0*/  UMOV UR74, 0x0 ;  /* 0x00000000004a7882 */ /* 0x000fe20000000000 */
[----:B------:R-:W-:Y:S01]  /*2ff0*/  UMOV UR75, 0x8110910 ;  /* 0x08110910004b7882 */ /* 0x000fe20000000000 */
[----:B----4-:R-:W-:Y:S01]  /*3000*/  UIADD3 UR5, UPT, UPT, UR5, 0x7f, URZ ;  /* 0x0000007f05057890 */ /* 0x010fe2000fffe0ff */
[----:B-1----:R-:W1:Y:S03]  /*3010*/  LDS R0, [UR70+0x120] ;  /* 0x00012046ff007984 */ /* 0x002e660008000800 */
[----:B------:R-:W-:Y:S02]  /*3020*/  USHF.R.S32.HI UR4, URZ, 0x1f, UR5 ;  /* 0x0000001fff047899 */ /* 0x000fe40008011405 */
[----:B---3--:R-:W-:-:S02]  /*3030*/  UISETP.GE.AND UP3, UPT, UR7, 0x1, UPT ;  /* 0x000000010700788c */ /* 0x008fc4000bf66270 */
[----:B------:R-:W-:Y:S02]  /*3040*/  ULEA.HI UR4, UR4, UR5, URZ, 0x7 ;  /* 0x0000000504047291 */ /* 0x000fe4000f8f38ff */
[----:B------:R-:W-:Y:S02]  /*3050*/  UIADD3 UR5, UPT, UPT, UR70, 0x8400, URZ ;  /* 0x0000840046057890 */ /* 0x000fe4000fffe0ff */
[----:B------:R-:W-:Y:S02]  /*3060*/  USHF.R.S32.HI UR8, URZ, 0x7, UR4 ;  /* 0x00000007ff087899 */ /* 0x000fe40008011404 */
[----:B------:R-:W-:Y:S02]  /*3070*/  USHF.R.U32.HI UR4, URZ, 0x4, UR6 ;  /* 0x00000004ff047899 */ /* 0x000fe40008011606 */
[----:B------:R-:W-:Y:S02]  /*3080*/  UISETP.LT.AND UP0, UPT, UR8, 0x1, UPT ;  /* 0x000000010800788c */ /* 0x000fe4000bf01270 */
[----:B------:R-:W-:Y:S01]  /*3090*/  IMAD.U32 R12, RZ, RZ, UR8 ;  /* 0x00000008ff0c7e24 */ /* 0x000fe2000f8e00ff */
[----:B------:R-:W-:-:S02]  /*30a0*/  ULOP3.LUT UR4, UR4, 0x3fff, URZ, 0xc0, !UPT ;  /* 0x00003fff04047892 */ /* 0x000fc4000f8ec0ff */
[----:B------:R-:W-:Y:S02]  /*30b0*/  USEL UR6, UR8, 0x1, !UP0 ;  /* 0x0000000108067887 */ /* 0x000fe4000c000000 */
[----:B------:R-:W-:Y:S02]  /*30c0*/  ULOP3.LUT UR73, UR4, 0x4000000, URZ, 0xfc, !UPT ;  /* 0x0400000004497892 */ /* 0x000fe4000f8efcff */
[----:B------:R-:W-:Y:S02]  /*30d0*/  UIADD3 UR4, UPT, UPT, -UR6, URZ, URZ ;  /* 0x000000ff06047290 */ /* 0x000fe4000fffe1ff */
[----:B------:R-:W-:-:S04]  /*30e0*/  USHF.R.U32.HI UR5, URZ, 0x4, UR5 ;  /* 0x00000004ff057899 */ /* 0x000fc80008011605 */
[----:B------:R-:W-:Y:S01]  /*30f0*/  ULOP3.LUT UR5, UR5, 0x3fff, URZ, 0xc0, !UPT ;  /* 0x00003fff05057892 */ /* 0x000fe2000f8ec0ff */
[----:B------:R-:W-:-:S03]  /*3100*/  MOV R14, UR4 ;  /* 0x00000004000e7c02 */ /* 0x000fc60008000f00 */
[----:B------:R-:W-:Y:S01]  /*3110*/  ULOP3.LUT UR72, UR5, 0x10000, URZ, 0xfc, !UPT ;  /* 0x0001000005487892 */ /* 0x000fe2000f8efcff */
[----:B-1----:R-:W-:-:S13]  /*3120*/  R2UR UR8, R0 ;  /* 0x00000000000872ca */ /* 0x002fda00000e0000 */
[----:B------:R-:W-:-:S07]  /*3130*/  MOV R16, UR8 ;  /* 0x0000000800107c02 */ /* 0x000fce0008000f00 */
.L_x_61:
[----:B------:R-:W-:Y:S02]  /*3140*/  LEA R0, R10, UR70, 0x3 ;  /* 0x000000460a007c11 */ /* 0x000fe4000f8e18ff */
[----:B------:R-:W-:Y:S02]  /*3150*/  SHF.L.U32 R2, R9, 0x1f, RZ ;  /* 0x0000001f09027819 */ /* 0x000fe400000006ff */
[----:B------:R-:W-:Y:S01]  /*3160*/  PLOP3.LUT P0, PT, PT, PT, UP3, 0x80, 0x8 ;  /* 0x000000000008781c */ /* 0x000fe20003f0f038 */
[----:B------:R-:W-:Y:S01]  /*3170*/  VIADD R3, R0, 0x80 ;  /* 0x0000008000037836 */ /* 0x000fe20000000000 */
[----:B-1----:R-:W1:Y:S02]  /*3180*/  SYNCS.PHASECHK.TRANS64.TRYWAIT P1, [R0+URZ+0x70], R2 ;  /* 0x00007002000075a7 */ /* 0x002e6400080211ff */
[----:B-1----:R-:W-:Y:S09]  /*3190*/  @!P1 BRA `(.L_x_55) ;  /* 0x00000050006c9947 */ /* 0x002ff20003800000 */
.L_x_144:
[----:B------:R-:W-:Y:S01]  /*31a0*/  LEA R4, R10, UR70, 0x4 ;  /* 0x000000460a047c11 */ /* 0x000fe2000f8e20ff */
[----:B------:R-:W-:Y:S01]  /*31b0*/  @UP3 ULEA UR4, UR9, UR70, 0x3 ;  /* 0x0000004609043291 */ /* 0x000fe2000f8e18ff */
[----:B------:R-:W-:Y:S02]  /*31c0*/  R2UR UR5, R15 ;  /* 0x000000000f0572ca */ /* 0x000fe400000e0000 */
[----:B------:R-:W-:Y:S02]  /*31d0*/  PLOP3.LUT P2, PT, PT, PT, PT, 0x80, 0x8 ;  /* 0x000000000008781c */ /* 0x000fe40003f4f070 */
[----:B------:R-:W2:Y:S01]  /*31e0*/  LDS.128 R4, [R4+0x100] ;  /* 0x0001000004047984 */ /* 0x000ea20000000c00 */
[----:B------:R-:W-:Y:S02]  /*31f0*/  PRMT R3, RZ, 0x654, R3 ;  /* 0x00000654ff037816 */ /* 0x000fe40000000003 */
[----:B-1----:R-:W-:Y:S01]  /*3200*/  @P0 SHF.L.U32 R2, R8, 0x1f, RZ ;  /* 0x0000001f08020819 */ /* 0x002fe200000006ff */
[----:B------:R-:W-:Y:S01]  /*3210*/  @!PT LDS RZ, [RZ] ;  /* 0x00000000fffff984 */ /* 0x000fe20000000800 */
[----:B------:R-:W-:Y:S01]  /*3220*/  @!PT LDS RZ, [RZ] ;  /* 0x00000000fffff984 */ /* 0x000fe20000000800 */
[----:B------:R-:W-:Y:S01]  /*3230*/  @!PT LDS RZ, [RZ] ;  /* 0x00000000fffff984 */ /* 0x000fe20000000800 */
[----:B------:R-:W-:Y:S01]  /*3240*/  @!PT LDS RZ, [RZ] ;  /* 0x00000000fffff984 */ /* 0x000fe20000000800 */
[----:B------:R1:W-:Y:S06]  /*3250*/  MEMBAR.ALL.CTA ;  /* 0x0000000000007992 */ /* 0x0003ec0000008000 */
[----:B-1----:R-:W1:Y:S01]  /*3260*/  FENCE.VIEW.ASYNC.S ;  /* 0x00000000000073c6 */ /* 0x002e620000000000 */
[----:B------:R-:W-:-:S02]  /*3270*/  SHF.L.U32 R0, R11, 0x1f, RZ ;  /* 0x0000001f0b007819 */ /* 0x000fc400000006ff */
[----:B------:R-:W-:Y:S01]  /*3280*/  R2UR UR6, R16 ;  /* 0x00000000100672ca */ /* 0x000fe200000e0000 */
[----:B------:R-:W-:-:S06]  /*3290*/  ULEA UR7, UR5, UR70, 0x3 ;  /* 0x0000004605077291 */ /* 0x000fcc000f8e18ff */
[----:B------:R-:W-:-:S06]  /*32a0*/  IMAD.U32 R13, RZ, RZ, UR7 ;  /* 0x00000007ff0d7e24 */ /* 0x000fcc000f8e00ff */
[----:B------:R-:W-:Y:S01]  /*32b0*/  ULEA UR8, UR5, UR6, 0x6 ;  /* 0x0000000605087291 */ /* 0x000fe2000f8e30ff */
[----:B-1----:R1:W-:Y:S01]  /*32c0*/  SYNCS.ARRIVE.TRANS64.RED.A1T0 RZ, [R3+URZ], RZ ;  /* 0x000000ff03ff79a7 */ /* 0x0023e200081004ff */
[----:B------:R1:W3:Y:S01]  /*32d0*/  @P0 SYNCS.PHASECHK.TRANS64.TRYWAIT P2, [UR4], R2 ;  /* 0x00000002ff0005a7 */ /* 0x0002e20008041104 */
[----:B--2---:R-:W-:Y:S01]  /*32e0*/  LOP3.LUT P1, RZ, R6, 0x1, RZ, 0xc0, !PT ;  /* 0x0000000106ff7812 */ /* 0x004fe2000782c0ff */
[----:B------:R-:W2:Y:S02]  /*32f0*/  SYNCS.PHASECHK.TRANS64.TRYWAIT P0, [UR7+0xb0], R0 ;  /* 0x0000b000ff0075a7 */ /* 0x000ea40008001107 */
[----:B-123--:R-:W-:Y:S10]  /*3300*/  @!P0 BRA `(.L_x_56) ;  /* 0x0000005000248947 */ /* 0x00eff40003800000 */
.L_x_146:
[----:B------:R-:W-:Y:S01]  /*3310*/  IADD3 R10, PT, PT, R10, 0x1, RZ ;  /* 0x000000010a0a7810 */ /* 0x000fe20007ffe0ff */
[----:B------:R-:W-:Y:S06]  /*3320*/  BRA.U !UP3, `(.L_x_57) ;  /* 0x000000050bec7547 */ /* 0x000fec000b800000 */
[----:B------:R-:W-:Y:S01]  /*3330*/  R2UR UR69, R14 ;  /* 0x000000000e4572ca */ /* 0x000fe200000e0000 */
[----:B------:R-:W-:Y:S01]  /*3340*/  UPLOP3.LUT UP4, UPT, UPT, UPT, UPT, 0x40, 0x4 ;  /* 0x000000000004789c */ /* 0x000fe20003f8e870 */
[----:B------:R-:W-:Y:S01]  /*3350*/  R2UR UR68, R12 ;  /* 0x000000000c4472ca */ /* 0x000fe200000e0000 */
[----:B------:R-:W-:-:S14]  /*3360*/  UMOV UR7, UR9 ;  /* 0x0000000900077c82 */ /* 0x000fdc0008000000 */
.L_x_60:
[----:B------:R-:W-:Y:S02]  /*3370*/  UIADD3 UR69, UPT, UPT, UR69, 0x1, URZ ;  /* 0x0000000145457890 */ /* 0x000fe4000fffe0ff */
[----:B--2---:R-:W-:Y:S02]  /*3380*/  ULEA UR5, UR7, UR70, 0x3 ;  /* 0x0000004607057291 */ /* 0x004fe4000f8e18ff */
[----:B------:R-:W-:Y:S01]  /*3390*/  UISETP.NE.AND UP0, UPT, UR69, URZ, UPT ;  /* 0x000000ff4500728c */ /* 0x000fe2000bf05270 */
[----:B------:R-:W-:Y:S10]  /*33a0*/  @P2 BRA `(.L_x_58) ;  /* 0x00000000000c2947 */ /* 0x000ff40003800000 */
[----:B-1----:R-:W-:Y:S04]  /*33b0*/  SHF.L.U32 R2, R8, 0x1f, RZ ;  /* 0x0000001f08027819 */ /* 0x002fe800000006ff */
[----:B------:R-:W1:Y:S02]  /*33c0*/  SYNCS.PHASECHK.TRANS64.TRYWAIT P0, [UR5], R2 ;  /* 0x00000002ff0075a7 */ /* 0x000e640008001105 */
[----:B-1----:R-:W-:Y:S05]  /*33d0*/  @!P0 BRA `(.L_x_59) ;  /* 0x00000050000c8947 */ /* 0x002fea0003800000 */
.L_x_58:
[----:B------:R-:W-:Y:S01]  /*33e0*/  UISETP.NE.AND UP1, UPT, UR68, 0x1, UPT ;  /* 0x000000014400788c */ /* 0x000fe2000bf25270 */
[----:B------:R-:W-:Y:S01]  /*33f0*/  PLOP3.LUT P2, PT, PT, PT, PT, 0x80, 0x8 ;  /* 0x000000000008781c */ /* 0x000fe20003f4f070 */
[----:B------:R-:W-:Y:S01]  /*3400*/  UIADD3 UR9, UPT, UPT, UR7, 0x1, URZ ;  /* 0x0000000107097890 */ /* 0x000fe2000fffe0ff */
[----:B------:R-:W-:Y:S01]  /*3410*/  MOV.SPILL R3, UR75 ;  /* 0x0000004b00037c02 */ /* 0x000fe20009000f00 */
[----:B------:R-:W-:Y:S01]  /*3420*/  UIADD3 UR71, UPT, UPT, UR5, 0x10, URZ ;  /* 0x0000001005477890 */ /* 0x000fe2000fffe0ff */
[----:B-1----:R-:W-:Y:S01]  /*3430*/  MOV.SPILL R2, UR74 ;  /* 0x0000004a00027c02 */ /* 0x002fe20009000f00 */
[----:B------:R-:W-:Y:S01]  /*3440*/  UISETP.NE.AND UP2, UPT, UR9, 0x2, UPT ;  /* 0x000000020900788c */ /* 0x000fe2000bf45270 */
[----:B------:R-:W-:Y:S01]  /*3450*/  PLOP3.LUT P0, PT, PT, PT, UP1, 0x80, 0x8 ;  /* 0x000000000008781c */ /* 0x000fe20003f0f018 */
[----:B------:R-:W-:Y:S02]  /*3460*/  ULEA UR6, UR7, UR73, 0xb ;  /* 0x0000004907067291 */ /* 0x000fe4000f8e58ff */
[----:B------:R-:W-:Y:S02]  /*3470*/  USEL UR5, URZ, 0x1, UP2 ;  /* 0x00000001ff057887 */ /* 0x000fe40009000000 */
[----:B------:R-:W-:Y:S02]  /*3480*/  USEL UR9, UR9, URZ, UP2 ;  /* 0x000000ff09097287 */ /* 0x000fe40009000000 */
[----:B------:R-:W-:Y:S02]  /*3490*/  ULEA UR4, UR7, UR72, 0xc ;  /* 0x0000004807047291 */ /* 0x000fe4000f8e60ff */
[----:B------:R-:W-:Y:S01]  /*34a0*/  @UP1 ULEA UR7, UR9, UR70, 0x3 ;  /* 0x0000004609071291 */ /* 0x000fe2000f8e18ff */
[----:B------:R-:W-:Y:S01]  /*34b0*/  LOP3.LUT R8, R8, UR5, RZ, 0x3c, !PT ;  /* 0x0000000508087c12 */ /* 0x000fe2000f8e3cff */
[----:B------:R-:W-:Y:S02]  /*34c0*/  UIADD3 UR20, UPT, UPT, UR6, 0x40, URZ ;  /* 0x0000004006147890 */ /* 0x000fe4000fffe0ff */
[----:B------:R-:W-:Y:S01]  /*34d0*/  UIADD3 UR18, UPT, UPT, UR4, 0x2, URZ ;  /* 0x0000000204127890 */ /* 0x000fe2000fffe0ff */
[----:B------:R-:W-:Y:S01]  /*34e0*/  @P0 SHF.L.U32 R0, R8, 0x1f, RZ ;  /* 0x0000001f08000819 */ /* 0x000fe200000006ff */
[----:B------:R-:W-:Y:S02]  /*34f0*/  UIADD3 UR14, UPT, UPT, UR6, 0x80, URZ ;  /* 0x00000080060e7890 */ /* 0x000fe4000fffe0ff */
[----:B------:R-:W-:Y:S01]  /*3500*/  UIADD3 UR12, UPT, UPT, UR4, 0x4, URZ ;  /* 0x00000004040c7890 */ /* 0x000fe2000fffe0ff */
[----:B------:R2:W3:Y:S01]  /*3510*/  @P0 SYNCS.PHASECHK.TRANS64.TRYWAIT P2, [UR7], R0 ;  /* 0x00000000ff0005a7 */ /* 0x0004e20008041107 */
[----:B------:R-:W-:Y:S02]  /*3520*/  UIADD3 UR66, UPT, UPT, UR6, 0xc0, URZ ;  /* 0x000000c006427890 */ /* 0x000fe4000fffe0ff */
        /* <DEDUP_REMOVED lines=24> */
[----:B------:R-:W-:Y:S01]  /*36b0*/  UIADD3 UR68, UPT, UPT, UR68, -0x1, URZ ;  /* 0xffffffff44447890 */ /* 0x000fe2000fffe0ff */
[----:B------:R-:W-:Y:S01]  /*36c0*/  UMOV UR7, 0x20004020 ;  /* 0x2000402000077882 */ /* 0x000fe20000000000 */
[----:B------:R-:W-:Y:S01]  /*36d0*/  UMOV UR74, 0x0 ;  /* 0x00000000004a7882 */ /* 0x000fe20000000000 */
[----:B------:R-:W-:Y:S01]  /*36e0*/  UMOV UR75, 0x8110910 ;  /* 0x08110910004b7882 */ /* 0x000fe20000000000 */
[----:B------:R-:W-:Y:S01]  /*36f0*/  UMOV UR5, 0x40004040 ;  /* 0x4000404000057882 */ /* 0x000fe20000000000 */
[----:B------:R-:W-:Y:S01]  /*3700*/  UMOV UR21, 0x20004020 ;  /* 0x2000402000157882 */ /* 0x000fe20000000000 */
[----:B------:R1:W-:Y:S01]  /*3710*/  UTCHMMA gdesc[UR4], gdesc[UR6], tmem[UR8], tmem[UR74], idesc[UR75], UP4 ;  /* 0x00ff4a06040075ea */ /* 0x0003e2000a000008 */
[----:B------:R-:W-:Y:S01]  /*3720*/  UPLOP3.LUT UP4, UPT, UPT, UPT, UPT, 0x80, 0x8 ;  /* 0x000000000008789c */ /* 0x000fe20003f8f070 */
[----:B------:R-:W-:Y:S01]  /*3730*/  UMOV UR19, 0x40004040 ;  /* 0x4000404000137882 */ /* 0x000fe20000000000 */
[----:B------:R-:W-:Y:S01]  /*3740*/  UMOV UR15, 0x20004020 ;  /* 0x20004020000f7882 */ /* 0x000fe20000000000 */
[----:B------:R4:W-:Y:S01]  /*3750*/  UTCHMMA gdesc[UR18], gdesc[UR20], tmem[UR8], tmem[UR74], idesc[UR75], UPT ;  /* 0x00ff4a14120075ea */ /* 0x0009e2000b800008 */
[----:B------:R-:W-:Y:S01]  /*3760*/  UMOV UR13, 0x40004040 ;  /* 0x40004040000d7882 */ /* 0x000fe20000000000 */
        /* <DEDUP_REMOVED lines=18> */
[----:B-1----:R-:W-:Y:S01]  /*3890*/  UIADD3 UR4, UPT, UPT, UR4, 0xc06, URZ ;  /* 0x00000c0604047890 */ /* 0x002fe2000fffe0ff */
[----:B------:R-:W-:Y:S01]  /*38a0*/  UMOV UR6, 0x0 ;  /* 0x0000000000067882 */ /* 0x000fe20000000000 */
[----:B------:R-:W-:Y:S01]  /*38b0*/  UMOV UR7, 0x8110910 ;  /* 0x0811091000077882 */ /* 0x000fe20000000000 */
[----:B------:R-:W-:Y:S01]  /*38c0*/  UMOV UR31, 0x20004020 ;  /* 0x20004020001f7882 */ /* 0x000fe20000000000 */
[----:B----4-:R-:W-:Y:S01]  /*38d0*/  UMOV UR20, 0x0 ;  /* 0x0000000000147882 */ /* 0x010fe20000000000 */
[----:B------:R-:W-:Y:S01]  /*38e0*/  UMOV UR21, 0x8110910 ;  /* 0x0811091000157882 */ /* 0x000fe20000000000 */
[----:B------:R-:W-:Y:S01]  /*38f0*/  R2UR.FILL UR75, R3 ;  /* 0x00000000034b72ca */ /* 0x000fe200004e0000 */
[----:B------:R1:W-:Y:S01]  /*3900*/  UTCHMMA gdesc[UR12], gdesc[UR14], tmem[UR8], tmem[UR20], idesc[UR21], UPT ;  /* 0x00ff140e0c0075ea */ /* 0x0003e2000b800008 */
[----:B------:R-:W-:Y:S01]  /*3910*/  R2UR.FILL UR74, R2 ;  /* 0x00000000024a72ca */ /* 0x000fe200004e0000 */
[----:B------:R-:W-:Y:S01]  /*3920*/  UTCHMMA gdesc[UR64], gdesc[UR66], tmem[UR8], tmem[UR20], idesc[UR21], UPT ;  /* 0x00ff1442400075ea */ /* 0x000fe2000b800008 */
[----:B------:R-:W-:Y:S01]  /*3930*/  UTCHMMA gdesc[UR60], gdesc[UR62], tmem[UR8], tmem[UR20], idesc[UR21], UPT ;  /* 0x00ff143e3c0075ea */ /* 0x000fe2000b800008 */
[----:B------:R-:W-:Y:S01]  /*3940*/  UMOV UR18, 0x0 ;  /* 0x0000000000127882 */ /* 0x000fe20000000000 */
[----:B------:R-:W-:Y:S01]  /*3950*/  UMOV UR19, 0x8110910 ;  /* 0x0811091000137882 */ /* 0x000fe20000000000 */
[----:B------:R-:W-:Y:S01]  /*3960*/  UMOV UR29, 0x40004040 ;  /* 0x40004040001d7882 */ /* 0x000fe20000000000 */
[----:B------:R-:W-:Y:S01]  /*3970*/  UTCHMMA gdesc[UR56], gdesc[UR58], tmem[UR8], tmem[UR18], idesc[UR19], UPT ;  /* 0x00ff123a380075ea */ /* 0x000fe2000b800008 */
[----:B------:R-:W-:Y:S01]  /*3980*/  UTCHMMA gdesc[UR52], gdesc[UR54], tmem[UR8], tmem[UR18], idesc[UR19], UPT ;  /* 0x00ff1236340075ea */ /* 0x000fe2000b800008 */
[----:B------:R-:W-:Y:S01]  /*3990*/  UTCHMMA gdesc[UR48], gdesc[UR50], tmem[UR8], tmem[UR18], idesc[UR19], UPT ;  /* 0x00ff1232300075ea */ /* 0x000fe2000b800008 */
[----:B------:R-:W-:Y:S01]  /*39a0*/  UTCHMMA gdesc[UR44], gdesc[UR46], tmem[UR8], tmem[UR6], idesc[UR7], UPT ;  /* 0x00ff062e2c0075ea */ /* 0x000fe2000b800008 */
[----:B------:R-:W-:Y:S01]  /*39b0*/  UTCHMMA gdesc[UR40], gdesc[UR42], tmem[UR8], tmem[UR6], idesc[UR7], UPT ;  /* 0x00ff062a280075ea */ /* 0x000fe2000b800008 */
[----:B------:R-:W-:Y:S01]  /*39c0*/  UTCHMMA gdesc[UR36], gdesc[UR38], tmem[UR8], tmem[UR18], idesc[UR19], UPT ;  /* 0x00ff1226240075ea */ /* 0x000fe2000b800008 */
[----:B------:R-:W-:Y:S01]  /*39d0*/  UMOV UR27, 0x20004020 ;  /* 0x20004020001b7882 */ /* 0x000fe20000000000 */
[----:B------:R-:W-:Y:S01]  /*39e0*/  UMOV UR25, 0x40004040 ;  /* 0x4000404000197882 */ /* 0x000fe20000000000 */
[----:B------:R-:W-:Y:S01]  /*39f0*/  UMOV UR23, 0x20004020 ;  /* 0x2000402000177882 */ /* 0x000fe20000000000 */
[----:B------:R-:W-:Y:S01]  /*3a00*/  UMOV UR17, 0x40004040 ;  /* 0x4000404000117882 */ /* 0x000fe20000000000 */
[----:B------:R-:W-:Y:S01]  /*3a10*/  UMOV UR11, 0x20004020 ;  /* 0x20004020000b7882 */ /* 0x000fe20000000000 */
[----:B-1----:R-:W-:Y:S01]  /*3a20*/  UMOV UR14, 0x0 ;  /* 0x00000000000e7882 */ /* 0x002fe20000000000 */
[----:B------:R-:W-:Y:S01]  /*3a30*/  UMOV UR15, 0x8110910 ;  /* 0x08110910000f7882 */ /* 0x000fe20000000000 */
[----:B------:R-:W-:Y:S01]  /*3a40*/  UMOV UR12, 0x0 ;  /* 0x00000000000c7882 */ /* 0x000fe20000000000 */
[----:B------:R-:W-:Y:S01]  /*3a50*/  UMOV UR13, 0x8110910 ;  /* 0x08110910000d7882 */ /* 0x000fe20000000000 */
[----:B------:R-:W-:Y:S01]  /*3a60*/  UTCHMMA gdesc[UR32], gdesc[UR34], tmem[UR8], tmem[UR14], idesc[UR15], UPT ;  /* 0x00ff0e22200075ea */ /* 0x000fe2000b800008 */
[----:B------:R-:W-:Y:S01]  /*3a70*/  UTCHMMA gdesc[UR28], gdesc[UR30], tmem[UR8], tmem[UR12], idesc[UR13], UPT ;  /* 0x00ff0c1e1c0075ea */ /* 0x000fe2000b800008 */
[----:B------:R1:W-:Y:S01]  /*3a80*/  UTCHMMA gdesc[UR24], gdesc[UR26], tmem[UR8], tmem[UR6], idesc[UR7], UPT ;  /* 0x00ff061a180075ea */ /* 0x0003e2000b800008 */
[----:B------:R2:W-:Y:S01]  /*3a90*/  UTCHMMA gdesc[UR16], gdesc[UR22], tmem[UR8], tmem[UR76], idesc[UR77], UPT ;  /* 0x00ff4c16100075ea */ /* 0x0005e2000b800008 */
[----:B------:R2:W-:Y:S01]  /*3aa0*/  UTCHMMA gdesc[UR4], gdesc[UR10], tmem[UR8], tmem[UR74], idesc[UR75], UPT ;  /* 0x00ff4a0a040075ea */ /* 0x0005e2000b800008 */
[----:B------:R2:W-:Y:S01]  /*3ab0*/  UTCBAR [UR71], URZ ;  /* 0x000000ff470073e9 */ /* 0x0005e200080000ff */
[----:B-1----:R-:W-:Y:S01]  /*3ac0*/  UMOV UR7, UR9 ;  /* 0x0000000900077c82 */ /* 0x002fe20008000000 */
[----:B---3--:R-:W-:Y:S05]  /*3ad0*/  BRA.U UP0, `(.L_x_60) ;  /* 0xfffffff900247547 */ /* 0x008fea000b83ffff */
.L_x_57:
[----:B--2---:R-:W-:Y:S02]  /*3ae0*/  R2UR UR4, R15 ;  /* 0x000000000f0472ca */ /* 0x004fe400000e0000 */
[----:B------:R-:W-:Y:S02]  /*3af0*/  R2UR UR5, R13 ;  /* 0x000000000d0572ca */ /* 0x000fe400000e0000 */
[----:B------:R-:W-:-:S04]  /*3b00*/  ISETP.NE.AND P0, PT, R10, 0x2, PT ;  /* 0x000000020a00780c */ /* 0x000fc80003f05270 */
[----:B-1----:R-:W-:Y:S02]  /*3b10*/  SEL R0, RZ, 0x1, P0 ;  /* 0x00000001ff007807 */ /* 0x002fe40000000000 */
[----:B------:R-:W-:Y:S02]  /*3b20*/  SEL R10, R10, RZ, P0 ;  /* 0x000000ff0a0a7207 */ /* 0x000fe40000000000 */
[----:B------:R-:W-:Y:S01]  /*3b30*/  LOP3.LUT R9, R9, R0, RZ, 0x3c, !PT ;  /* 0x0000000009097212 */ /* 0x000fe200078e3cff */
[----:B------:R-:W-:Y:S02]  /*3b40*/  UIADD3 UR4, UPT, UPT, UR4, 0x1, URZ ;  /* 0x0000000104047890 */ /* 0x000fe4000fffe0ff */
[----:B------:R-:W-:Y:S02]  /*3b50*/  UIADD3 UR5, UPT, UPT, UR5, 0x90, URZ ;  /* 0x0000009005057890 */ /* 0x000fe4000fffe0ff */
[----:B------:R-:W-:-:S04]  /*3b60*/  UISETP.NE.AND UP0, UPT, UR4, 0x4, UPT ;  /* 0x000000040400788c */ /* 0x000fc8000bf05270 */
[----:B------:R-:W-:Y:S02]  /*3b70*/  USEL UR6, URZ, 0x1, UP0 ;  /* 0x00000001ff067887 */ /* 0x000fe40008000000 */
[----:B------:R-:W-:Y:S01]  /*3b80*/  USEL UR4, UR4, URZ, UP0 ;  /* 0x000000ff04047287 */ /* 0x000fe20008000000 */
[----:B------:R1:W-:Y:S03]  /*3b90*/  UTCBAR [UR5], URZ ;  /* 0x000000ff050073e9 */ /* 0x0003e600080000ff */
[----:B------:R-:W-:Y:S02]  /*3ba0*/  LOP3.LUT R11, R11, UR6, RZ, 0x3c, !PT ;  /* 0x000000060b0b7c12 */ /* 0x000fe4000f8e3cff */
[----:B------:R-:W-:Y:S01]  /*3bb0*/  IMAD.U32 R15, RZ, RZ, UR4 ;  /* 0x00000004ff0f7e24 */ /* 0x000fe2000f8e00ff */
[----:B------:R-:W-:Y:S06]  /*3bc0*/  @P1 BRA `(.L_x_61) ;  /* 0xfffffff4005c1947 */ /* 0x000fec000383ffff */
[----:B------:R-:W2:Y:S01]  /*3bd0*/  S2UR UR8, SR_CgaCtaId ;  /* 0x00000000000879c3 */ /* 0x000ea20000008800 */
[----:B-1----:R-:W-:Y:S02]  /*3be0*/  R2UR UR5, R15 ;  /* 0x000000000f0572ca */ /* 0x002fe400000e0000 */
[----:B------:R-:W-:Y:S01]  /*3bf0*/  ELECT P0, URZ, PT ;  /* 0x0000000000ff782f */ /* 0x000fe20003800000 */
[----:B------:R-:W-:Y:S01]  /*3c00*/  IMAD.MOV.U32 R0, RZ, RZ, 0x1 ;  /* 0x00000001ff007424 */ /* 0x000fe200078e00ff */
[----:B------:R-:W-:Y:S01]  /*3c10*/  UIADD3 UR70, UPT, UPT, UR70, 0xb0, URZ ;  /* 0x000000b046467890 */ /* 0x000fe2000fffe0ff */
[----:B------:R-:W-:Y:S01]  /*3c20*/  SHF.L.U32 R2, R11, 0x1f, RZ ;  /* 0x0000001f0b027819 */ /* 0x000fe200000006ff */
[----:B------:R-:W-:Y:S01]  /*3c30*/  UMOV UR4, 0x40 ;  /* 0x0000004000047882 */ /* 0x000fe20000000000 */
[----:B------:R-:W-:Y:S01]  /*3c40*/  UVIRTCOUNT.DEALLOC.SMPOOL 0x80 ;  /* 0x000000800000784c */ /* 0x000fe20000000000 */
[----:B--2---:R-:W-:-:S05]  /*3c50*/  ULEA UR8, UR8, UR4, 0x18 ;  /* 0x0000000408087291 */ /* 0x004fca000f8ec0ff */
[----:B------:R-:W-:-:S04]  /*3c60*/  ULEA UR4, UR5, UR70, 0x3 ;  /* 0x0000004605047291 */ /* 0x000fc8000f8e18ff */
[----:B------:R1:W-:Y:S05]  /*3c70*/  @P0 STS.U8 [UR8+0x1c], R0 ;  /* 0x00001c00ff000988 */ /* 0x0003ea0008000008 */
[----:B------:R-:W2:Y:S02]  /*3c80*/  SYNCS.PHASECHK.TRANS64.TRYWAIT P0, [UR4], R2 ;  /* 0x00000002ff0075a7 */ /* 0x000ea40008001104 */
[----:B-12---:R-:W-:Y:S05]  /*3c90*/  @!P0 BRA `(.L_x_62) ;  /* 0x0000004400f48947 */ /* 0x006fea0003800000 */
.L_x_149:
[----:B------:R-:W-:-:S13]  /*3ca0*/  R2UR UR4, R15 ;  /* 0x000000000f0472ca */ /* 0x000fda00000e0000 */
[----:B------:R-:W-:-:S04]  /*3cb0*/  UIADD3 UR4, UPT, UPT, UR4, 0x1, URZ ;  /* 0x0000000104047890 */ /* 0x000fc8000fffe0ff */
[----:B------:R-:W-:-:S04]  /*3cc0*/  UISETP.NE.AND UP0, UPT, UR4, 0x4, UPT ;  /* 0x000000040400788c */ /* 0x000fc8000bf05270 */
[----:B------:R-:W-:Y:S02]  /*3cd0*/  USEL UR6, URZ, 0x1, UP0 ;  /* 0x00000001ff067887 */ /* 0x000fe40008000000 */
[----:B------:R-:W-:-:S04]  /*3ce0*/  USEL UR4, UR4, URZ, UP0 ;  /* 0x000000ff04047287 */ /* 0x000fc80008000000 */
[----:B------:R-:W-:Y:S01]  /*3cf0*/  ULEA UR5, UR4, UR70, 0x3 ;  /* 0x0000004604057291 */ /* 0x000fe2000f8e18ff */
[----:B-1----:R-:W-:-:S04]  /*3d00*/  LOP3.LUT R2, R11, UR6, RZ, 0x3c, !PT ;  /* 0x000000060b027c12 */ /* 0x002fc8000f8e3cff */
[----:B------:R-:W-:-:S04]  /*3d10*/  SHF.L.U32 R3, R2, 0x1f, RZ ;  /* 0x0000001f02037819 */ /* 0x000fc800000006ff */
[----:B------:R-:W1:Y:S02]  /*3d20*/  SYNCS.PHASECHK.TRANS64.TRYWAIT P0, [UR5], R3 ;  /* 0x00000003ff0075a7 */ /* 0x000e640008001105 */
[----:B-1----:R-:W-:Y:S05]  /*3d30*/  @!P0 BRA `(.L_x_63) ;  /* 0x0000004400e48947 */ /* 0x002fea0003800000 */
.L_x_151:
[----:B------:R-:W-:-:S04]  /*3d40*/  UIADD3 UR4, UPT, UPT, UR4, 0x1, URZ ;  /* 0x0000000104047890 */ /* 0x000fc8000fffe0ff */
[----:B------:R-:W-:-:S04]  /*3d50*/  UISETP.NE.AND UP0, UPT, UR4, 0x4, UPT ;  /* 0x000000040400788c */ /* 0x000fc8000bf05270 */
[----:B------:R-:W-:Y:S02]  /*3d60*/  USEL UR6, URZ, 0x1, UP0 ;  /* 0x00000001ff067887 */ /* 0x000fe40008000000 */
[----:B------:R-:W-:-:S04]  /*3d70*/  USEL UR4, UR4, URZ, UP0 ;  /* 0x000000ff04047287 */ /* 0x000fc80008000000 */
[----:B------:R-:W-:Y:S01]  /*3d80*/  ULEA UR5, UR4, UR70, 0x3 ;  /* 0x0000004604057291 */ /* 0x000fe2000f8e18ff */
[----:B------:R-:W-:-:S04]  /*3d90*/  LOP3.LUT R2, R2, UR6, RZ, 0x3c, !PT ;  /* 0x0000000602027c12 */ /* 0x000fc8000f8e3cff */
[----:B-1----:R-:W-:-:S04]  /*3da0*/  SHF.L.U32 R3, R2, 0x1f, RZ ;  /* 0x0000001f02037819 */ /* 0x002fc800000006ff */
[----:B------:R-:W1:Y:S02]  /*3db0*/  SYNCS.PHASECHK.TRANS64.TRYWAIT P0, [UR5], R3 ;  /* 0x00000003ff0075a7 */ /* 0x000e640008001105 */
[----:B-1----:R-:W-:Y:S05]  /*3dc0*/  @!P0 BRA `(.L_x_64) ;  /* 0x0000004400d88947 */ /* 0x002fea0003800000 */
.L_x_153:
[----:B------:R-:W-:-:S04]  /*3dd0*/  UIADD3 UR4, UPT, UPT, UR4, 0x1, URZ ;  /* 0x0000000104047890 */ /* 0x000fc8000fffe0ff */
[----:B------:R-:W-:-:S04]  /*3de0*/  UISETP.NE.AND UP0, UPT, UR4, 0x4, UPT ;  /* 0x000000040400788c */ /* 0x000fc8000bf05270 */
[----:B------:R-:W-:Y:S02]  /*3df0*/  USEL UR5, URZ, 0x1, UP0 ;  /* 0x00000001ff057887 */ /* 0x000fe40008000000 */
[----:B------:R-:W-:-:S04]  /*3e00*/  USEL UR4, UR4, URZ, UP0 ;  /* 0x000000ff04047287 */ /* 0x000fc80008000000 */
[----:B------:R-:W-:Y:S01]  /*3e10*/  ULEA UR4, UR4, UR70, 0x3 ;  /* 0x0000004604047291 */ /* 0x000fe2000f8e18ff */
[----:B------:R-:W-:-:S04]  /*3e20*/  LOP3.LUT R2, R2, UR5, RZ, 0x3c, !PT ;  /* 0x0000000502027c12 */ /* 0x000fc8000f8e3cff */
[----:B------:R-:W-:-:S04]  /*3e30*/  SHF.L.U32 R2, R2, 0x1f, RZ ;  /* 0x0000001f02027819 */ /* 0x000fc800000006ff */
[----:B------:R-:W2:Y:S02]  /*3e40*/  SYNCS.PHASECHK.TRANS64.TRYWAIT P0, [UR4], R2 ;  /* 0x00000002ff0075a7 */ /* 0x000ea40008001104 */
[----:B--2---:R-:W-:Y:S05]  /*3e50*/  @!P0 BRA `(.L_x_65) ;  /* 0x0000004400cc8947 */ /* 0x004fea0003800000 */
.L_x_155:
[----:B------:R-:W-:Y:S01]  /*3e60*/  NOP ;  /* 0x0000000000007918 */ /* 0x000fe20000000000 */
[----:B-1----:R-:W1:Y:S01]  /*3e70*/  LDS R0, [UR8+0x14] ;  /* 0x00001408ff007984 */ /* 0x002e620008000800 */
[----:B------:R-:W-:Y:S01]  /*3e80*/  R2UR UR4, R16 ;  /* 0x00000000100472ca */ /* 0x000fe200000e0000 */
[----:B------:R-:W-:Y:S01]  /*3e90*/  UMOV UR5, 0xffff ;  /* 0x0000ffff00057882 */ /* 0x000fe20000000000 */
[----:B------:R-:W-:-:S11]  /*3ea0*/  UMOV UR6, 0x1 ;  /* 0x0000000100067882 */ /* 0x000fd60000000000 */
[----:B------:R-:W-:-:S04]  /*3eb0*/  ULOP3.LUT UR4, UR4, 0xffff, URZ, 0xc0, !UPT ;  /* 0x0000ffff04047892 */ /* 0x000fc8000f8ec0ff */
[----:B------:R-:W-:-:S04]  /*3ec0*/  USHF.R.U32.HI UR4, URZ, 0x5, UR4 ;  /* 0x00000005ff047899 */ /* 0x000fc80008011604 */
[----:B------:R-:W-:Y:S02]  /*3ed0*/  USHF.L.U32 UR5, UR5, UR4, URZ ;  /* 0x0000000405057299 */ /* 0x000fe400080006ff */
[----:B------:R-:W-:-:S04]  /*3ee0*/  USHF.L.U32 UR4, UR6, UR4, URZ ;  /* 0x0000000406047299 */ /* 0x000fc800080006ff */
[----:B-1----:R-:W-:-:S04]  /*3ef0*/  LOP3.LUT R0, R0, UR5, RZ, 0xc0, !PT ;  /* 0x0000000500007c12 */ /* 0x002fc8000f8ec0ff */
[----:B------:R-:W-:-:S13]  /*3f00*/  ISETP.NE.AND P0, PT, R0, UR5, PT ;  /* 0x0000000500007c0c */ /* 0x000fda000bf05270 */
[----:B------:R-:W-:Y:S05]  /*3f10*/  @P0 BRA `(.L_x_66) ;  /* 0x0000000000580947 */ /* 0x000fea0003800000 */
[----:B------:R-:W1:Y:S02]  /*3f20*/  LDS R0, [UR8+0x18] ;  /* 0x00001808ff007984 */ /* 0x000e640008000800 */
[----:B-1----:R-:W-:-:S04]  /*3f30*/  LOP3.LUT R0, R0, UR4, RZ, 0xc0, !PT ;  /* 0x0000000400007c12 */ /* 0x002fc8000f8ec0ff */
[----:B------:R-:W-:-:S13]  /*3f40*/  ISETP.NE.AND P0, PT, R0, UR4, PT ;  /* 0x0000000400007c0c */ /* 0x000fda000bf05270 */
[----:B------:R-:W-:Y:S05]  /*3f50*/  @P0 BRA `(.L_x_67) ;  /* 0x00000000003c0947 */ /* 0x000fea0003800000 */
[----:B------:R-:W1:Y:S01]  /*3f60*/  S2R R2, SR_LANEID ;  /* 0x0000000000027919 */ /* 0x000e620000000000 */
[----:B------:R-:W-:-:S06]  /*3f70*/  ULOP3.LUT UR5, URZ, UR5, URZ, 0x33, !UPT ;  /* 0x00000005ff057292 */ /* 0x000fcc000f8e33ff */
[----:B------:R-:W-:-:S04]  /*3f80*/  IMAD.U32 R0, RZ, RZ, UR5 ;  /* 0x00000005ff007e24 */ /* 0x000fc8000f8e00ff */
[----:B------:R2:W3:Y:S02]  /*3f90*/  REDUX UR7, R0 ;  /* 0x00000000000773c4 */ /* 0x0004e40000000000 */
[----:B------:R4:W-:Y:S01]  /*3fa0*/  UTCATOMSWS.AND URZ, UR5 ;  /* 0x0000000500ff79e3 */ /* 0x0009e20008000000 */
[----:B--2---:R-:W-:Y:S01]  /*3fb0*/  LOP3.LUT R0, RZ, UR4, RZ, 0x33, !PT ;  /* 0x00000004ff007c12 */ /* 0x004fe2000f8e33ff */
[----:B------:R-:W-:Y:S02]  /*3fc0*/  VOTEU.ANY UR4, UPT, PT ;  /* 0x0000000000047886 */ /* 0x000fe400038e0100 */
[----:B------:R-:W-:Y:S02]  /*3fd0*/  UFLO.U32 UR4, UR4 ;  /* 0x00000004000472bd */ /* 0x000fe400080e0000 */
[----:B------:R-:W2:Y:S04]  /*3fe0*/  REDUX UR6, R0 ;  /* 0x00000000000673c4 */ /* 0x000ea80000000000 */
[----:B-1----:R-:W-:-:S02]  /*3ff0*/  ISETP.EQ.U32.AND P0, PT, R2, UR4, PT ;  /* 0x0000000402007c0c */ /* 0x002fc4000bf02070 */
[----:B---3--:R-:W-:-:S11]  /*4000*/  MOV R2, UR7 ;  /* 0x0000000700027c02 */ /* 0x008fd60008000f00 */
[----:B------:R4:W-:Y:S01]  /*4010*/  @P0 ATOMS.AND RZ, [UR8+0x14], R2 ;  /* 0x00001402ffff098c */ /* 0x0009e2000a800008 */
[----:B--2---:R-:W-:-:S05]  /*4020*/  IMAD.U32 R0, RZ, RZ, UR6 ;  /* 0x00000006ff007e24 */ /* 0x004fca000f8e00ff */
[----:B------:R4:W-:Y:S01]  /*4030*/  @P0 ATOMS.AND RZ, [UR8+0x18], R0 ;  /* 0x00001800ffff098c */ /* 0x0009e2000a800008 */
[----:B------:R-:W-:Y:S05]  /*4040*/  BRA `(.L_x_68) ;  /* 0x0000000000147947 */ /* 0x000fea0003800000 */
.L_x_67:
[----:B------:R-:W-:Y:S02]  /*4050*/  MOV R2, 0x4070 ;  /* 0x0000407000027802 */ /* 0x000fe40000000f00 */
[----:B-----5:R-:W-:Y:S05]  /*4060*/  CALL.REL.NOINC `($__internal_0_$__cuda_sm10x_tcgen05_guardrail_trap_col_being_dealloced_not_returned_by_alloc) ;  /* 0x0000004800b07944 */ /* 0x020fea0003c00000 */
[----:B------:R-:W-:Y:S05]  /*4070*/  BRA `(.L_x_68) ;  /* 0x0000000000087947 */ /* 0x000fea0003800000 */
.L_x_66:
[----:B------:R-:W-:Y:S02]  /*4080*/  MOV R2, 0x40a0 ;  /* 0x000040a000027802 */ /* 0x000fe40000000f00 */
[----:B-----5:R-:W-:Y:S05]  /*4090*/  CALL.REL.NOINC `($__internal_2_$__cuda_sm10x_tcgen05_guardrail_trap_unallocated_columns_being_dealloced) ;  /* 0x0000004800bc7944 */ /* 0x020fea0003c00000 */
.L_x_68:
[----:B------:R-:W-:Y:S01]  /*40a0*/  NOP ;  /* 0x0000000000007918 */ /* 0x000fe20000000000 */
[----:B----4-:R-:W-:Y:S05]  /*40b0*/  EXIT ;  /* 0x000000000000794d */ /* 0x010fea0003800000 */
.L_x_50:
[----:B------:R-:W-:-:S09]  /*40c0*/  UISETP.NE.OR UP2, UPT, UR10, 0x3, !UP2 ;  /* 0x000000030a00788c */ /* 0x000fd2000d745670 */
[----:B------:R-:W-:Y:S05]  /*40d0*/  BRA.U UP2, `(.L_x_69) ;  /* 0x0000001102087547 */ /* 0x000fea000b800000 */
[----:B------:R-:W1:Y:S01]  /*40e0*/  LDCU.64 UR4, c[0x0][0x888] ;  /* 0x00011100ff0477ac */ /* 0x000e620008000a00 */
[----:B------:R-:W2:Y:S01]  /*40f0*/  LDC R0, c[0x0][0xb30] ;  /* 0x0002cc00ff007b82 */ /* 0x000ea20000000800 */
[----:B------:R-:W-:Y:S01]  /*4100*/  IMAD.MOV.U32 R30, RZ, RZ, 0x1 ;  /* 0x00000001ff1e7424 */ /* 0x000fe200078e00ff */
[----:B------:R-:W-:Y:S01]  /*4110*/  CS2R R28, SRZ ;  /* 0x00000000001c7805 */ /* 0x000fe2000001ff00 */
[----:B------:R-:W4:Y:S01]  /*4120*/  LDCU.64 UR14, c[0x0][0x890] ;  /* 0x00011200ff0e77ac */ /* 0x000f220008000a00 */
[----:B------:R-:W-:Y:S01]  /*4130*/  IMAD.MOV.U32 R25, RZ, RZ, 0x2000 ;  /* 0x00002000ff197424 */ /* 0x000fe200078e00ff */
[----:B------:R-:W-:-:S03]  /*4140*/  UPLOP3.LUT UP1, UPT, UPT, UPT, UPT, 0x40, 0x4 ;  /* 0x000000000004789c */ /* 0x000fc60003f2e870 */
[----:B------:R-:W3:Y:S08]  /*4150*/  LDC R24, c[0x0][0x370] ;  /* 0x0000dc00ff187b82 */ /* 0x000ef00000000800 */
[----:B------:R-:W3:Y:S01]  /*4160*/  LDC R3, c[0x0][0xb0c] ;  /* 0x0002c300ff037b82 */ /* 0x000ee20000000800 */
[----:B-1----:R-:W-:-:S03]  /*4170*/  UISETP.NE.U32.AND UP2, UPT, UR4, URZ, UPT ;  /* 0x000000ff0400728c */ /* 0x002fc6000bf45070 */
[----:B------:R-:W-:Y:S01]  /*4180*/  UMOV UR4, 0x400 ;  /* 0x0000040000047882 */ /* 0x000fe20000000000 */
[----:B----4-:R-:W-:Y:S02]  /*4190*/  UISETP.NE.U32.AND UP3, UPT, UR14, URZ, UPT ;  /* 0x000000ff0e00728c */ /* 0x010fe4000bf65070 */
[----:B------:R-:W-:Y:S01]  /*41a0*/  ULEA UR4, UR45, UR4, 0x18 ;  /* 0x000000042d047291 */ /* 0x000fe2000f8ec0ff */
[----:B------:R-:W1:Y:S01]  /*41b0*/  LDC R18, c[0x0][0xb20] ;  /* 0x0002c800ff127b82 */ /* 0x000e620000000800 */
[----:B--2---:R-:W-:Y:S01]  /*41c0*/  ISETP.NE.AND P1, PT, R0, 0x1, PT ;  /* 0x000000010000780c */ /* 0x004fe20003f25270 */
[----:B------:R-:W-:Y:S02]  /*41d0*/  UISETP.NE.AND.EX UP2, UPT, UR5, URZ, UPT, UP2 ;  /* 0x000000ff0500728c */ /* 0x000fe4000bf45320 */
[----:B------:R-:W-:Y:S02]  /*41e0*/  UIADD3 UR13, UPT, UPT, UR4, 0x38, URZ ;  /* 0x00000038040d7890 */ /* 0x000fe4000fffe0ff */
[----:B------:R-:W-:-:S02]  /*41f0*/  UIADD3 UR33, UPT, UPT, UR4, 0x20, URZ ;  /* 0x0000002004217890 */ /* 0x000fc4000fffe0ff */
[----:B-----5:R-:W2:Y:S01]  /*4200*/  LDC.64 R32, c[0x0][0x348] ;  /* 0x0000d200ff207b82 */ /* 0x020ea20000000a00 */
[----:B------:R-:W-:Y:S02]  /*4210*/  UIADD3 UR25, UPT, UPT, UR4, 0x28, URZ ;  /* 0x0000002804197890 */ /* 0x000fe4000fffe0ff */
[----:B------:R-:W-:Y:S02]  /*4220*/  UIADD3 UR17, UPT, UPT, UR4, 0x30, URZ ;  /* 0x0000003004117890 */ /* 0x000fe4000fffe0ff */
[----:B------:R-:W-:Y:S02]  /*4230*/  UPRMT UR13, UR45, 0x654, UR13 ;  /* 0x000006542d0d7896 */ /* 0x000fe4000800000d */
[----:B------:R-:W-:Y:S01]  /*4240*/  UISETP.NE.AND.EX UP3, UPT, UR15, URZ, UPT, UP3 ;  /* 0x000000ff0f00728c */ /* 0x000fe2000bf65330 */
[----:B------:R-:W4:Y:S08]  /*4250*/  LDC.64 R16, c[0x0][0xb10] ;  /* 0x0002c400ff107b82 */ /* 0x000f300000000a00 */
[----:B------:R-:W1:Y:S08]  /*4260*/  LDC.64 R6, c[0x0][0xb18] ;  /* 0x0002c600ff067b82 */ /* 0x000e700000000a00 */
[----:B------:R-:W1:Y:S08]  /*4270*/  LDC.64 R4, c[0x0][0xb28] ;  /* 0x0002ca00ff047b82 */ /* 0x000e700000000a00 */
[----:B---3--:R-:W1:Y:S02]  /*4280*/  LDC R19, c[0x0][0x374] ;  /* 0x0000dd00ff137b82 */ /* 0x008e640000000800 */
.L_x_80:
[C---:B------:R-:W-:Y:S02]  /*4290*/  LEA R0, R29.reuse, UR4, 0x3 ;  /* 0x000000041d007c11 */ /* 0x040fe4000f8e18ff */
[----:B------:R-:W-:Y:S02]  /*42a0*/  SHF.L.U32 R2, R28, 0x1f, RZ ;  /* 0x0000001f1c027819 */ /* 0x000fe400000006ff */
[----:B------:R-:W-:Y:S02]  /*42b0*/  LEA R20, R29, UR4, 0x4 ;  /* 0x000000041d147c11 */ /* 0x000fe4000f8e20ff */
[----:B---3--:R-:W3:Y:S02]  /*42c0*/  SYNCS.PHASECHK.TRANS64.TRYWAIT P0, [R0+URZ+0x70], R2 ;  /* 0x00007002000075a7 */ /* 0x008ee400080011ff */
[----:B---3--:R-:W-:Y:S05]  /*42d0*/  @!P0 BRA `(.L_x_70) ;  /* 0x0000004000c48947 */ /* 0x008fea0003800000 */
.L_x_156:
[----:B------:R-:W-:Y:S01]  /*42e0*/  ISETP.GE.AND P0, PT, R26, 0x1, PT ;  /* 0x000000011a00780c */ /* 0x000fe20003f06270 */
[----:B------:R-:W5:Y:S01]  /*42f0*/  LDS.128 R20, [R20+0x100] ;  /* 0x0001000014147984 */ /* 0x000f620000000c00 */
[----:B---3--:R-:W-:Y:S01]  /*4300*/  VIADD R0, R0, 0x80 ;  /* 0x0000008000007836 */ /* 0x008fe20000000000 */
[----:B------:R-:W-:Y:S01]  /*4310*/  @!PT LDS RZ, [RZ] ;  /* 0x00000000fffff984 */ /* 0x000fe20000000800 */
[----:B------:R-:W-:Y:S01]  /*4320*/  @!PT LDS RZ, [RZ] ;  /* 0x00000000fffff984 */ /* 0x000fe20000000800 */
[----:B------:R-:W-:Y:S01]  /*4330*/  @!PT LDS RZ, [RZ] ;  /* 0x00000000fffff984 */ /* 0x000fe20000000800 */
[----:B------:R-:W-:Y:S01]  /*4340*/  @!PT LDS RZ, [RZ] ;  /* 0x00000000fffff984 */ /* 0x000fe20000000800 */
[----:B------:R3:W-:Y:S06]  /*4350*/  MEMBAR.ALL.CTA ;  /* 0x0000000000007992 */ /* 0x0007ec0000008000 */
[----:B---3--:R-:W3:Y:S01]  /*4360*/  FENCE.VIEW.ASYNC.S ;  /* 0x00000000000073c6 */ /* 0x008ee20000000000 */
[----:B------:R-:W-:Y:S04]  /*4370*/  PRMT R0, RZ, 0x654, R0 ;  /* 0x00000654ff007816 */ /* 0x000fe80000000000 */
[----:B---3--:R3:W-:Y:S01]  /*4380*/  SYNCS.ARRIVE.TRANS64.RED.A1T0 RZ, [R0+URZ], RZ ;  /* 0x000000ff00ff79a7 */ /* 0x0087e200081004ff */
[----:B-----5:R-:W-:Y:S11]  /*4390*/  LOP3.LUT P3, RZ, R22, 0x1, RZ, 0xc0, !PT ;  /* 0x0000000116ff7812 */ /* 0x020ff6000786c0ff */
[----:B------:R-:W-:Y:S02]  /*43a0*/  @!UPT UIADD3 URZ, UPT, UPT, URZ, URZ, URZ ;  /* 0x000000fffffff290 */ /* 0x000fe4000fffe0ff */
[----:B------:R-:W-:Y:S02]  /*43b0*/  @P3 MOV R11, R20 ;  /* 0x00000014000b3202 */ /* 0x000fe40000000f00 */
[----:B------:R-:W-:Y:S01]  /*43c0*/  @P3 LOP3.LUT R10, R21, 0xffff, RZ, 0xc0, !PT ;  /* 0x0000ffff150a3812 */ /* 0x000fe200078ec0ff */
[----:B---3--:R-:W-:Y:S06]  /*43d0*/  @!P0 BRA `(.L_x_71) ;  /* 0x0000000000a48947 */ /* 0x008fec0003800000 */
[-C--:B-1----:R-:W-:Y:S01]  /*43e0*/  IMAD.HI.U32 R0, R19, R7.reuse, RZ ;  /* 0x0000000713007227 */ /* 0x082fe200078e00ff */
[----:B------:R-:W-:Y:S02]  /*43f0*/  ISETP.NE.AND P0, PT, R6, 0x1, PT ;  /* 0x000000010600780c */ /* 0x000fe40003f05270 */
[----:B------:R-:W-:Y:S01]  /*4400*/  ISETP.NE.AND P2, PT, R26, 0x1, PT ;  /* 0x000000011a00780c */ /* 0x000fe20003f45270 */
[----:B----4-:R-:W-:Y:S01]  /*4410*/  IMAD.HI.U32 R9, R24, R16, RZ ;  /* 0x0000001018097227 */ /* 0x010fe200078e00ff */
[----:B------:R-:W-:Y:S02]  /*4420*/  SHF.R.U32.HI R0, RZ, R18, R0 ;  /* 0x00000012ff007219 */ /* 0x000fe40000011600 */
[----:B------:R-:W-:Y:S01]  /*4430*/  ISETP.NE.AND P4, PT, R3, 0x1, PT ;  /* 0x000000010300780c */ /* 0x000fe20003f85270 */
[----:B------:R-:W-:Y:S01]  /*4440*/  IMAD.HI.U32 R13, R10, R7, RZ ;  /* 0x000000070a0d7227 */ /* 0x000fe200078e00ff */
[----:B------:R-:W-:Y:S02]  /*4450*/  SHF.R.U32.HI R9, RZ, R17, R9 ;  /* 0x00000011ff097219 */ /* 0x000fe40000011609 */
[----:B------:R-:W-:Y:S01]  /*4460*/  SEL R0, R19, R0, !P0 ;  /* 0x0000000013007207 */ /* 0x000fe20004000000 */
[----:B------:R-:W-:Y:S01]  /*4470*/  IMAD.HI.U32 R12, R11, R16, RZ ;  /* 0x000000100b0c7227 */ /* 0x000fe200078e00ff */
[----:B------:R-:W-:Y:S03]  /*4480*/  SEL R9, R24, R9, !P4 ;  /* 0x0000000918097207 */ /* 0x000fe60006000000 */
[-C--:B------:R-:W-:Y:S01]  /*4490*/  IMAD.HI.U32 R8, R0, R4.reuse, RZ ;  /* 0x0000000400087227 */ /* 0x080fe200078e00ff */
[----:B------:R-:W-:Y:S03]  /*44a0*/  SHF.R.U32.HI R12, RZ, R17, R12 ;  /* 0x00000011ff0c7219 */ /* 0x000fe6000001160c */
[----:B------:R-:W-:Y:S01]  /*44b0*/  IMAD.HI.U32 R2, R9, R4, RZ ;  /* 0x0000000409027227 */ /* 0x000fe200078e00ff */
[-C--:B------:R-:W-:Y:S02]  /*44c0*/  @P2 SHF.R.U32.HI R0, RZ, R5.reuse, R8 ;  /* 0x00000005ff002219 */ /* 0x080fe40000011608 */
[----:B------:R-:W-:Y:S02]  /*44d0*/  SHF.R.U32.HI R8, RZ, R18, R13 ;  /* 0x00000012ff087219 */ /* 0x000fe4000001160d */
[----:B------:R-:W-:Y:S01]  /*44e0*/  @P2 SHF.R.U32.HI R9, RZ, R5, R2 ;  /* 0x00000005ff092219 */ /* 0x000fe20000011602 */
[----:B------:R-:W-:Y:S01]  /*44f0*/  IMAD R0, R26, R0, RZ ;  /* 0x000000001a007224 */ /* 0x000fe200078e02ff */
[----:B------:R-:W-:Y:S02]  /*4500*/  SEL R8, R10, R8, !P0 ;  /* 0x000000080a087207 */ /* 0x000fe40004000000 */
[----:B------:R-:W-:Y:S01]  /*4510*/  SEL R2, R11, R12, !P4 ;  /* 0x0000000c0b027207 */ /* 0x000fe20006000000 */
[----:B------:R-:W-:Y:S01]  /*4520*/  IMAD R12, R26, R9, RZ ;  /* 0x000000091a0c7224 */ /* 0x000fe200078e02ff */
[C---:B------:R-:W-:Y:S01]  /*4530*/  ISETP.GE.AND P0, PT, R8.reuse, R0, PT ;  /* 0x000000000800720c */ /* 0x040fe20003f06270 */
[----:B------:R-:W-:Y:S03]  /*4540*/  IMAD.HI.U32 R0, R8, R4, RZ ;  /* 0x0000000408007227 */ /* 0x000fe600078e00ff */
[----:B------:R-:W-:Y:S02]  /*4550*/  ISETP.GE.OR P0, PT, R2, R12, P0 ;  /* 0x0000000c0200720c */ /* 0x000fe40000706670 */
[-C--:B------:R-:W-:Y:S04]  /*4560*/  SHF.R.U32.HI R0, RZ, R5.reuse, R0 ;  /* 0x00000005ff007219 */ /* 0x080fe80000011600 */
[----:B------:R-:W-:Y:S05]  /*4570*/  SEL R13, R8, R0, !P2 ;  /* 0x00000000080d7207 */ /* 0x000fea0005000000 */
[----:B------:R-:W-:Y:S02]  /*4580*/  IMAD.MOV R12, RZ, RZ, -R13 ;  /* 0x000000ffff0c7224 */ /* 0x000fe400078e0a0d */
[----:B------:R-:W-:Y:S04]  /*4590*/  @!P0 IMAD.HI.U32 R0, R2, R4, RZ ;  /* 0x0000000402008227 */ /* 0x000fe800078e00ff */
[----:B------:R-:W-:Y:S01]  /*45a0*/  IMAD R12, R26, R12, R8 ;  /* 0x0000000c1a0c7224 */ /* 0x000fe200078e0208 */
[----:B------:R-:W-:Y:S04]  /*45b0*/  @!P0 SHF.R.U32.HI R0, RZ, R5, R0 ;  /* 0x00000005ff008219 */ /* 0x000fe80000011600 */
[----:B------:R-:W-:Y:S04]  /*45c0*/  @!P0 SEL R0, R2, R0, !P2 ;  /* 0x0000000002008207 */ /* 0x000fe80005000000 */
[----:B------:R-:W-:Y:S01]  /*45d0*/  @!P0 IADD3 R13, PT, PT, R13, -R0, RZ ;  /* 0x800000000d0d8210 */ /* 0x000fe20007ffe0ff */
[----:B------:R-:W-:Y:S01]  /*45e0*/  @!P0 IMAD R0, R9, R12, R0 ;  /* 0x0000000c09008224 */ /* 0x000fe200078e0200 */
[----:B------:R-:W-:Y:S01]  /*45f0*/  IADD3 R9, PT, PT, -R8, RZ, RZ ;  /* 0x000000ff08097210 */ /* 0x000fe20007ffe1ff */
[--C-:B------:R-:W-:Y:S02]  /*4600*/  IMAD.MOV R12, RZ, RZ, -R2.reuse ;  /* 0x000000ffff0c7224 */ /* 0x100fe400078e0a02 */
[----:B------:R-:W-:Y:S02]  /*4610*/  @!P0 IMAD R8, R13, R26, R2 ;  /* 0x0000001a0d088224 */ /* 0x000fe400078e0202 */
[----:B------:R-:W-:Y:S02]  /*4620*/  @!P0 IMAD.MOV.U32 R2, RZ, RZ, R0 ;  /* 0x000000ffff028224 */ /* 0x000fe400078e0000 */
[----:B------:R-:W-:Y:S02]  /*4630*/  IMAD R11, R3, R12, R11 ;  /* 0x0000000c030b7224 */ /* 0x000fe400078e020b */
[----:B------:R-:W-:Y:S02]  /*4640*/  IMAD R10, R6, R9, R10 ;  /* 0x00000009060a7224 */ /* 0x000fe400078e020a */
[----:B------:R-:W-:Y:S02]  /*4650*/  IMAD R11, R2, R3, R11 ;  /* 0x00000003020b7224 */ /* 0x000fe400078e020b */
[----:B------:R-:W-:Y:S02]  /*4660*/  IMAD R10, R8, R6, R10 ;  /* 0x00000006080a7224 */ /* 0x000fe400078e020a */
.L_x_71:
[----:B------:R-:W-:Y:S05]  /*4670*/  BRA.U UP1, `(.L_x_72) ;  /* 0x0000000101107547 */ /* 0x000fea000b800000 */
[----:B------:R-:W-:Y:S04]  /*4680*/  MOV R2, UR21 ;  /* 0x0000001500027c02 */ /* 0x000fe80008000f00 */
[----:B------:R-:W-:Y:S04]  /*4690*/  SHF.L.U32 R2, R2, 0x1f, RZ ;  /* 0x0000001f02027819 */ /* 0x000fe800000006ff */
[----:B------:R-:W3:Y:S02]  /*46a0*/  SYNCS.PHASECHK.TRANS64.TRYWAIT P0, [UR4+0x68], R2 ;  /* 0x00006802ff0075a7 */ /* 0x000ee40008001104 */
[----:B---3--:R-:W-:Y:S05]  /*46b0*/  @!P0 BRA `(.L_x_73) ;  /* 0x0000003c00e08947 */ /* 0x008fea0003800000 */
.L_x_72:
[----:B------:R-:W-:Y:S02]  /*46c0*/  R2UR UR35, R15 ;  /* 0x000000000f2372ca */ /* 0x000fe400000e0000 */
[----:B------:R-:W-:Y:S02]  /*46d0*/  R2UR UR34, R14 ;  /* 0x000000000e2272ca */ /* 0x000fe400000e0000 */
[----:B------:R-:W-:Y:S02]  /*46e0*/  ISETP.NE.U32.AND P2, PT, RZ, UR14, PT ;  /* 0x0000000eff007c0c */ /* 0x000fe4000bf45070 */
[----:B------:R-:W-:Y:S02]  /*46f0*/  SHF.L.U32 R14, R30, 0x1f, RZ ;  /* 0x0000001f1e0e7819 */ /* 0x000fe400000006ff */
[----:B------:R-:W-:Y:S05]  /*4700*/  ISETP.NE.AND.EX P2, PT, RZ, UR15, PT, P2 ;  /* 0x0000000fff007c0c */ /* 0x000fea000bf45320 */
[----:B------:R-:W-:Y:S02]  /*4710*/  USHF.L.U32 UR35, UR35, 0x7, URZ ;  /* 0x0000000723237899 */ /* 0x000fe400080006ff */
[----:B------:R-:W-:Y:S01]  /*4720*/  USHF.L.U32 UR34, UR34, 0x6, URZ ;  /* 0x0000000622227899 */ /* 0x000fe200080006ff */
[----:B------:R-:W-:Y:S11]  /*4730*/  BRA.U !UP3, `(.L_x_74) ;  /* 0x000000010b347547 */ /* 0x000ff6000b800000 */
[----:B------:R-:W-:Y:S01]  /*4740*/  UPLOP3.LUT UP0, UPT, UPT, UPT, UP2, 0x80, 0x8 ;  /* 0x000000000008789c */ /* 0x000fe20003f0f020 */
[----:B---3--:R-:W-:Y:S02]  /*4750*/  HFMA2 R0, -RZ, RZ, 0, 5.9604644775390625e-08 ;  /* 0x00000001ff007431 */ /* 0x008fe400000001ff */
[----:B------:R-:W-:Y:S03]  /*4760*/  IMAD.MOV.U32 R64, RZ, RZ, 0x1 ;  /* 0x00000001ff407424 */ /* 0x000fe600078e00ff */
[----:B------:R-:W-:Y:S05]  /*4770*/  PLOP3.LUT P0, PT, PT, PT, UP0, 0x80, 0x8 ;  /* 0x000000000008781c */ /* 0x000fea0003f0f008 */
[----:B------:R-:W3:Y:S01]  /*4780*/  @UP0 LDCU.64 UR6, c[0x0][0x888] ;  /* 0x00011100ff0607ac */ /* 0x000ee20008000a00 */
[----:B------:R-:W-:Y:S07]  /*4790*/  @UP0 UIMAD UR5, UR52, UR14, URZ ;  /* 0x0000000e340502a4 */ /* 0x000fee000f8e02ff */
[----:B------:R-:W-:Y:S01]  /*47a0*/  @!P0 PRMT R64, R0, 0x7610, R64 ;  /* 0x0000761000408816 */ /* 0x000fe20000000040 */
[----:B---3--:R-:W-:Y:S03]  /*47b0*/  @UP0 UIMAD.WIDE UR6, UR5, 0x4, UR6 ;  /* 0x00000004050608a5 */ /* 0x008fe6000f8e0206 */
[----:B------:R-:W3:Y:S03]  /*47c0*/  @!UP0 LDCU UR5, c[0x0][0x880] ;  /* 0x00011000ff0587ac */ /* 0x000ee60008000800 */
[----:B------:R-:W-:Y:S01]  /*47d0*/  IMAD.U32 R8, RZ, RZ, UR6 ;  /* 0x00000006ff087e24 */ /* 0x000fe2000f8e00ff */
[----:B------:R-:W-:Y:S05]  /*47e0*/  MOV R9, UR7 ;  /* 0x0000000700097c02 */ /* 0x000fea0008000f00 */
[----:B------:R1:W5:Y:S02]  /*47f0*/  @P0 LDG.E R35, desc[UR54][R8.64] ;  /* 0x0000003608230981 */ /* 0x000364000c1e1900 */
[----:B-1-3--:R-:W-:Y:S07]  /*4800*/  @!P0 IMAD.U32 R35, RZ, RZ, UR5 ;  /* 0x00000005ff238e24 */ /* 0x00afee000f8e00ff */
.L_x_74:
[----:B-----5:R-:W-:Y:S01]  /*4810*/  @!P2 FSETP.EQ.AND P0, PT, R35, RZ, PT ;  /* 0x000000ff2300a20b */ /* 0x020fe20003f02000 */
[----:B------:R-:W-:Y:S01]  /*4820*/  @!UPT UIADD3 URZ, UPT, UPT, URZ, URZ, URZ ;  /* 0x000000fffffff290 */ /* 0x000fe2000fffe0ff */
[----:B------:R-:W-:Y:S11]  /*4830*/  @!P2 BRA `(.L_x_75) ;  /* 0x000000000014a947 */ /* 0x000ff60003800000 */
[----:B------:R-:W-:Y:S02]  /*4840*/  LOP3.LUT P2, RZ, R64, 0xff, RZ, 0xc0, !PT ;  /* 0x000000ff40ff7812 */ /* 0x000fe4000784c0ff */
[----:B------:R-:W-:Y:S04]  /*4850*/  PLOP3.LUT P0, PT, PT, PT, UP0, 0x80, 0x8 ;  /* 0x000000000008781c */ /* 0x000fe80003f0f008 */
[----:B------:R-:W-:Y:S07]  /*4860*/  PLOP3.LUT P0, PT, P0, PT, PT, 0x8, 0x80 ;  /* 0x000000000080781c */ /* 0x000fee000070e170 */
[----:B------:R-:W-:Y:S11]  /*4870*/  @P2 FSETP.EQ.AND P0, PT, R35, RZ, PT ;  /* 0x000000ff2300220b */ /* 0x000ff60003f02000 */
[----:B------:R-:W-:Y:S02]  /*4880*/  @!UPT UIADD3 URZ, UPT, UPT, URZ, URZ, URZ ;  /* 0x000000fffffff290 */ /* 0x000fe4000fffe0ff */
.L_x_75:
[----:B------:R-:W5:Y:S01]  /*4890*/  SYNCS.PHASECHK.TRANS64.TRYWAIT P2, [UR4+0x40], R14 ;  /* 0x0000400eff0075a7 */ /* 0x000f620008041104 */
[----:B------:R-:W-:Y:S04]  /*48a0*/  ELECT P4, URZ, PT ;  /* 0x0000000000ff782f */ /* 0x000fe80003880000 */
[----:B------:R-:W-:Y:S11]  /*48b0*/  PLOP3.LUT P4, PT, P0, P4, PT, 0xf2, 0x2f ;  /* 0x00000000002f781c */ /* 0x000ff60000789e72 */
[----:B------:R-:W-:Y:S02]  /*48c0*/  @!UPT UIADD3 URZ, UPT, UPT, URZ, URZ, URZ ;  /* 0x000000fffffff290 */ /* 0x000fe4000fffe0ff */
[----:B--2---:R-:W-:Y:S05]  /*48d0*/  @!P4 IADD3 R8, P0, PT, R32, 0x580, RZ ;  /* 0x000005802008c810 */ /* 0x004fea0007f1e0ff */
[----:B---3--:R-:W-:Y:S01]  /*48e0*/  @!P4 IMAD.X R2, RZ, RZ, R33, P0 ;  /* 0x000000ffff02c224 */ /* 0x008fe200000e0621 */
[----:B-----5:R-:W-:Y:S07]  /*48f0*/  @!P2 BRA `(.L_x_76) ;  /* 0x0000003c0068a947 */ /* 0x020fee0003800000 */
.L_x_159:
[----:B------:R-:W-:Y:S01]  /*4900*/  @!P4 R2UR UR6, R8 ;  /* 0x000000000806c2ca */ /* 0x000fe200000e0000 */
[----:B------:R-:W-:Y:S01]  /*4910*/  VOTEU.ALL UP1, P4 ;  /* 0x0000000000ff7886 */ /* 0x000fe20002020000 */
[----:B------:R-:W-:Y:S01]  /*4920*/  @!P4 R2UR UR5, R2 ;  /* 0x000000000205c2ca */ /* 0x000fe200000e0000 */
[----:B--2---:R-:W-:Y:S01]  /*4930*/  @!P4 IMAD.MOV.U32 R0, RZ, RZ, 0x2000 ;  /* 0x00002000ff00c424 */ /* 0x004fe200078e00ff */
[----:B------:R-:W-:Y:S01]  /*4940*/  UMOV UR8, 0x0 ;  /* 0x0000000000087882 */ /* 0x000fe20000000000 */
[----:B------:R-:W-:Y:S01]  /*4950*/  UMOV UR9, 0x10000000 ;  /* 0x1000000000097882 */ /* 0x000fe20000000000 */
[----:B------:R-:W-:Y:S01]  /*4960*/  @!UP1 UIADD3 UR32, UPT, UPT, UR4, 0x200, URZ ;  /* 0x0000020004209890 */ /* 0x000fe2000fffe0ff */
[----:B------:R-:W-:Y:S01]  /*4970*/  VOTEU.ALL UP1, P4 ;  /* 0x0000000000ff7886 */ /* 0x000fe20002020000 */
[----:B------:R-:W-:Y:S05]  /*4980*/  UMOV UR36, UR52 ;  /* 0x0000003400247c82 */ /* 0x000fea0008000000 */
[----:B------:R-:W-:Y:S02]  /*4990*/  IMAD.U32 R8, RZ, RZ, UR6 ;  /* 0x00000006ff087e24 */ /* 0x000fe4000f8e00ff */
[----:B------:R-:W-:Y:S01]  /*49a0*/  IMAD.U32 R9, RZ, RZ, UR5 ;  /* 0x00000005ff097e24 */ /* 0x000fe2000f8e00ff */
[----:B------:R-:W-:Y:S02]  /*49b0*/  UPRMT UR5, UR45, 0x654, UR33 ;  /* 0x000006542d057896 */ /* 0x000fe40008000021 */
[----:B------:R-:W-:Y:S02]  /*49c0*/  @!P4 R2UR UR6, R8 ;  /* 0x000000000806c2ca */ /* 0x000fe400000e0000 */
[----:B------:R-:W-:Y:S02]  /*49d0*/  @!P4 R2UR UR7, R9 ;  /* 0x000000000907c2ca */ /* 0x000fe400000e0000 */
[----:B------:R-:W-:Y:S05]  /*49e0*/  @!P4 IADD3 R8, P0, PT, R32, 0x580, RZ ;  /* 0x000005802008c810 */ /* 0x000fea0007f1e0ff */
[----:B------:R-:W-:Y:S06]  /*49f0*/  @!P4 IMAD.X R2, RZ, RZ, R33, P0 ;  /* 0x000000ffff02c224 */ /* 0x000fec00000e0621 */
[----:B------:R2:W-:Y:S01]  /*4a00*/  @!UP1 UTMALDG.3D [UR32], [UR6], desc[UR8] ;  /* 0x00000820060095b4 */ /* 0x0005e20008011000 */
[----:B------:R2:W-:Y:S01]  /*4a10*/  @!P4 SYNCS.ARRIVE.TRANS64.RED.A0TR RZ, [UR4+0x20], R0 ;  /* 0x00002000ffffc9a7 */ /* 0x0005e20008300404 */
[----:B------:R-:W-:Y:S01]  /*4a20*/  SYNCS.ARRIVE.TRANS64.RED.A1T0 RZ, [UR5], RZ ;  /* 0x000000ffffff79a7 */ /* 0x000fe20008100405 */
[----:B------:R-:W3:Y:S02]  /*4a30*/  SYNCS.PHASECHK.TRANS64.TRYWAIT P2, [UR4+0x48], R14 ;  /* 0x0000480eff0075a7 */ /* 0x000ee40008041104 */
[----:B--23--:R-:W-:Y:S05]  /*4a40*/  @!P2 BRA `(.L_x_77) ;  /* 0x0000003c002ca947 */ /* 0x00cfea0003800000 */
.L_x_161:
[----:B------:R-:W-:Y:S01]  /*4a50*/  @!P4 R2UR UR6, R8 ;  /* 0x000000000806c2ca */ /* 0x000fe200000e0000 */
[----:B------:R-:W-:Y:S01]  /*4a60*/  VOTEU.ALL UP1, P4 ;  /* 0x0000000000ff7886 */ /* 0x000fe20002020000 */
[----:B------:R-:W-:Y:S01]  /*4a70*/  @!P4 R2UR UR5, R2 ;  /* 0x000000000205c2ca */ /* 0x000fe200000e0000 */
[----:B--2---:R-:W-:Y:S01]  /*4a80*/  @!P4 IMAD.MOV.U32 R0, RZ, RZ, 0x2000 ;  /* 0x00002000ff00c424 */ /* 0x004fe200078e00ff */
[----:B------:R-:W-:Y:S01]  /*4a90*/  UMOV UR8, 0x0 ;  /* 0x0000000000087882 */ /* 0x000fe20000000000 */
[----:B------:R-:W-:Y:S01]  /*4aa0*/  UMOV UR9, 0x10000000 ;  /* 0x1000000000097882 */ /* 0x000fe20000000000 */
[----:B------:R-:W-:Y:S02]  /*4ab0*/  @!UP1 UIADD3 UR26, UPT, UPT, UR34, 0x10, URZ ;  /* 0x00000010221a9890 */ /* 0x000fe4000fffe0ff */
[----:B------:R-:W-:Y:S01]  /*4ac0*/  @!UP1 UIADD3 UR24, UPT, UPT, UR4, 0x2200, URZ ;  /* 0x0000220004189890 */ /* 0x000fe2000fffe0ff */
[----:B------:R-:W-:Y:S01]  /*4ad0*/  VOTEU.ALL UP1, P4 ;  /* 0x0000000000ff7886 */ /* 0x000fe20002020000 */
[----:B------:R-:W-:Y:S01]  /*4ae0*/  UMOV UR27, UR35 ;  /* 0x00000023001b7c82 */ /* 0x000fe20008000000 */
[----:B------:R-:W-:Y:S02]  /*4af0*/  UMOV UR28, UR52 ;  /* 0x00000034001c7c82 */ /* 0x000fe40008000000 */
        /* <DEDUP_REMOVED lines=12> */
.L_x_163:
[----:B------:R-:W3:Y:S01]  /*4bc0*/  LDC.64 R12, c[0x0][0xb18] ;  /* 0x0002c600ff0c7b82 */ /* 0x000ee20000000a00 */
[----:B------:R-:W-:Y:S01]  /*4bd0*/  @!P4 R2UR UR5, R2 ;  /* 0x000000000205c2ca */ /* 0x000fe200000e0000 */
[----:B------:R-:W-:Y:S01]  /*4be0*/  VOTEU.ALL UP1, P4 ;  /* 0x0000000000ff7886 */ /* 0x000fe20002020000 */
[----:B------:R-:W-:Y:S01]  /*4bf0*/  @!P4 R2UR UR6, R8 ;  /* 0x000000000806c2ca */ /* 0x000fe200000e0000 */
[----:B--2---:R-:W-:Y:S01]  /*4c00*/  @!P4 IMAD.MOV.U32 R0, RZ, RZ, 0x2000 ;  /* 0x00002000ff00c424 */ /* 0x004fe200078e00ff */
[----:B------:R-:W-:Y:S03]  /*4c10*/  UMOV UR8, 0x0 ;  /* 0x0000000000087882 */ /* 0x000fe60000000000 */
[----:B------:R-:W2:Y:S01]  /*4c20*/  @!P1 LDC R2, c[0x0][0xb0c] ;  /* 0x0002c300ff029b82 */ /* 0x000ea20000000800 */
[----:B------:R-:W-:Y:S01]  /*4c30*/  @!UP1 UIADD3 UR18, UPT, UPT, UR34, 0x20, URZ ;  /* 0x0000002022129890 */ /* 0x000fe2000fffe0ff */
[----:B------:R-:W-:Y:S01]  /*4c40*/  @P3 SHF.R.U32.HI R27, RZ, 0x10, R21 ;  /* 0x00000010ff1b3819 */ /* 0x000fe20000011615 */
[----:B------:R-:W-:Y:S01]  /*4c50*/  @!UP1 UIADD3 UR16, UPT, UPT, UR4, 0x4200, URZ ;  /* 0x0000420004109890 */ /* 0x000fe2000fffe0ff */
[----:B------:R-:W-:Y:S01]  /*4c60*/  VIADD R29, R29, 0x1 ;  /* 0x000000011d1d7836 */ /* 0x000fe20000000000 */
[----:B------:R-:W-:Y:S01]  /*4c70*/  VOTEU.ALL UP1, P4 ;  /* 0x0000000000ff7886 */ /* 0x000fe20002020000 */
[----:B------:R-:W-:Y:S01]  /*4c80*/  UMOV UR9, 0x10000000 ;  /* 0x1000000000097882 */ /* 0x000fe20000000000 */
[----:B------:R-:W-:Y:S01]  /*4c90*/  UMOV UR19, UR35 ;  /* 0x0000002300137c82 */ /* 0x000fe20008000000 */
[----:B------:R-:W-:Y:S01]  /*4ca0*/  IMAD.U32 R9, RZ, RZ, UR5 ;  /* 0x00000005ff097e24 */ /* 0x000fe2000f8e00ff */
[----:B------:R-:W-:Y:S01]  /*4cb0*/  UMOV UR20, UR52 ;  /* 0x0000003400147c82 */ /* 0x000fe20008000000 */
[----:B------:R-:W-:Y:S01]  /*4cc0*/  IMAD.U32 R8, RZ, RZ, UR6 ;  /* 0x00000006ff087e24 */ /* 0x000fe2000f8e00ff */
[----:B------:R-:W-:Y:S02]  /*4cd0*/  UPRMT UR5, UR45, 0x654, UR17 ;  /* 0x000006542d057896 */ /* 0x000fe40008000011 */
[----:B------:R-:W-:Y:S02]  /*4ce0*/  @!P4 R2UR UR7, R9 ;  /* 0x000000000907c2ca */ /* 0x000fe400000e0000 */
[----:B------:R-:W-:Y:S02]  /*4cf0*/  @!P4 R2UR UR6, R8 ;  /* 0x000000000806c2ca */ /* 0x000fe400000e0000 */
[----:B------:R-:W5:Y:S11]  /*4d00*/  LDC.64 R8, c[0x0][0xb10] ;  /* 0x0002c400ff087b82 */ /* 0x000f760000000a00 */
[----:B------:R1:W-:Y:S01]  /*4d10*/  @!UP1 UTMALDG.3D [UR16], [UR6], desc[UR8] ;  /* 0x00000810060095b4 */ /* 0x0003e20008011000 */
[----:B------:R4:W-:Y:S01]  /*4d20*/  @!P4 SYNCS.ARRIVE.TRANS64.RED.A0TR RZ, [UR4+0x30], R0 ;  /* 0x00003000ffffc9a7 */ /* 0x0009e20008300404 */
[C---:B-----5:R-:W-:Y:S01]  /*4d30*/  @!P1 IMAD.HI.U32 R8, R11.reuse, R8, RZ ;  /* 0x000000080b089227 */ /* 0x060fe200078e00ff */
[----:B---3--:R-:W-:Y:S02]  /*4d40*/  @!P1 ISETP.NE.AND P0, PT, R12, 0x1, PT ;  /* 0x000000010c00980c */ /* 0x008fe40003f05270 */
[----:B--2---:R-:W-:Y:S01]  /*4d50*/  @!P1 ISETP.NE.AND P2, PT, R2, 0x1, PT ;  /* 0x000000010200980c */ /* 0x004fe20003f45270 */
[----:B------:R-:W-:Y:S01]  /*4d60*/  SYNCS.ARRIVE.TRANS64.RED.A1T0 RZ, [UR5], RZ ;  /* 0x000000ffffff79a7 */ /* 0x000fe20008100405 */
[C---:B------:R-:W-:Y:S01]  /*4d70*/  @!P1 IMAD.HI.U32 R13, R10.reuse, R13, RZ ;  /* 0x0000000d0a0d9227 */ /* 0x040fe200078e00ff */
[----:B------:R-:W-:Y:S04]  /*4d80*/  @!P1 SHF.R.U32.HI R8, RZ, R9, R8 ;  /* 0x00000009ff089219 */ /* 0x000fe80000011608 */
[----:B------:R-:W-:Y:S01]  /*4d90*/  @!P1 SEL R8, R11, R8, !P2 ;  /* 0x000000080b089207 */ /* 0x000fe20005000000 */
[----:B------:R-:W2:Y:S01]  /*4da0*/  SYNCS.PHASECHK.TRANS64.TRYWAIT P5, [UR4+0x58], R14 ;  /* 0x0000580eff0075a7 */ /* 0x000ea200080a1104 */
[----:B----4-:R-:W3:Y:S02]  /*4db0*/  @!P1 LDC R0, c[0x0][0xb20] ;  /* 0x0002c800ff009b82 */ /* 0x010ee40000000800 */
[----:B---3--:R-:W-:Y:S04]  /*4dc0*/  @!P1 SHF.R.U32.HI R0, RZ, R0, R13 ;  /* 0x00000000ff009219 */ /* 0x008fe8000001160d */
[----:B------:R-:W-:Y:S05]  /*4dd0*/  @!P1 SEL R9, R10, R0, !P0 ;  /* 0x000000000a099207 */ /* 0x000fea0004000000 */
[----:B------:R-:W-:Y:S02]  /*4de0*/  @!P1 IMAD.IADD R0, R9, 0x1, -R8 ;  /* 0x0000000109009824 */ /* 0x000fe400078e0a08 */
[----:B------:R-:W-:Y:S02]  /*4df0*/  @!P1 IMAD.IADD R8, R8, 0x1, -R9 ;  /* 0x0000000108089824 */ /* 0x000fe400078e0a09 */
[----:B------:R-:W-:Y:S02]  /*4e00*/  @!P1 IMAD R11, R0, R2, R11 ;  /* 0x00000002000b9224 */ /* 0x000fe400078e020b */
[----:B------:R-:W-:Y:S01]  /*4e10*/  @!P1 IMAD R10, R8, R12, R10 ;  /* 0x0000000c080a9224 */ /* 0x000fe200078e020a */
[----:B-12---:R-:W-:Y:S06]  /*4e20*/  @!P5 BRA `(.L_x_79) ;  /* 0x000000380064d947 */ /* 0x006fec0003800000 */
.L_x_165:
[----:B------:R-:W-:Y:S01]  /*4e30*/  @!P4 IADD3 R2, P0, PT, R32, 0x580, RZ ;  /* 0x000005802002c810 */ /* 0x000fe20007f1e0ff */
[----:B------:R-:W-:Y:S01]  /*4e40*/  VOTEU.ALL UP1, P4 ;  /* 0x0000000000ff7886 */ /* 0x000fe20002020000 */
[----:B------:R-:W-:Y:S01]  /*4e50*/  UMOV UR18, 0x0 ;  /* 0x0000000000127882 */ /* 0x000fe20000000000 */
[----:B------:R-:W-:Y:S01]  /*4e60*/  UMOV UR19, 0x10000000 ;  /* 0x1000000000137882 */ /* 0x000fe20000000000 */
[----:B------:R-:W-:Y:S01]  /*4e70*/  @!P4 R2UR UR6, R2 ;  /* 0x000000000206c2ca */ /* 0x000fe200000e0000 */
[----:B-1----:R-:W-:Y:S01]  /*4e80*/  @!P4 IMAD.X R0, RZ, RZ, R33, P0 ;  /* 0x000000ffff00c224 */ /* 0x002fe200000e0621 */
[----:B------:R-:W-:Y:S01]  /*4e90*/  @!UP1 UIADD3 UR10, UPT, UPT, UR34, 0x30, URZ ;  /* 0x00000030220a9890 */ /* 0x000fe2000fffe0ff */
[----:B------:R-:W-:Y:S01]  /*4ea0*/  ISETP.NE.AND P0, PT, R29, 0x2, PT ;  /* 0x000000021d00780c */ /* 0x000fe20003f05270 */
[----:B------:R-:W-:Y:S01]  /*4eb0*/  @!UP1 UIADD3 UR8, UPT, UPT, UR4, 0x6200, URZ ;  /* 0x0000620004089890 */ /* 0x000fe2000fffe0ff */
[----:B------:R-:W-:Y:S01]  /*4ec0*/  LOP3.LUT R30, R30, 0x1, RZ, 0x3c, !PT ;  /* 0x000000011e1e7812 */ /* 0x000fe200078e3cff */
[----:B------:R-:W-:Y:S01]  /*4ed0*/  @!UP1 UIADD3 UR9, UPT, UPT, UR4, 0x38, URZ ;  /* 0x0000003804099890 */ /* 0x000fe2000fffe0ff */
[----:B------:R-:W-:Y:S01]  /*4ee0*/  @!P4 R2UR UR5, R0 ;  /* 0x000000000005c2ca */ /* 0x000fe200000e0000 */
[----:B------:R-:W-:Y:S01]  /*4ef0*/  VOTEU.ALL UP1, P4 ;  /* 0x0000000000ff7886 */ /* 0x000fe20002020000 */
[----:B------:R-:W-:Y:S01]  /*4f00*/  UMOV UR11, UR35 ;  /* 0x00000023000b7c82 */ /* 0x000fe20008000000 */
[----:B------:R-:W-:Y:S01]  /*4f10*/  UMOV UR12, UR52 ;  /* 0x00000034000c7c82 */ /* 0x000fe20008000000 */
[----:B------:R-:W-:Y:S01]  /*4f20*/  @P3 R2UR UR52, R27 ;  /* 0x000000001b3432ca */ /* 0x000fe200000e0000 */
[----:B------:R-:W-:Y:S01]  /*4f30*/  IMAD.IADD R14, R10, 0x1, R62 ;  /* 0x000000010a0e7824 */ /* 0x000fe200078e023e */
[----:B------:R-:W-:Y:S01]  /*4f40*/  SEL R0, RZ, 0x1, P0 ;  /* 0x00000001ff007807 */ /* 0x000fe20000000000 */
[----:B------:R-:W-:Y:S01]  /*4f50*/  IMAD.U32 R8, RZ, RZ, UR6 ;  /* 0x00000006ff087e24 */ /* 0x000fe2000f8e00ff */
[----:B------:R-:W-:Y:S01]  /*4f60*/  SEL R29, R29, RZ, P0 ;  /* 0x000000ff1d1d7207 */ /* 0x000fe20000000000 */
[----:B------:R-:W-:Y:S01]  /*4f70*/  IMAD.IADD R15, R11, 0x1, R63 ;  /* 0x000000010b0f7824 */ /* 0x000fe200078e023f */
[----:B------:R-:W-:Y:S02]  /*4f80*/  LOP3.LUT R28, R28, R0, RZ, 0x3c, !PT ;  /* 0x000000001c1c7212 */ /* 0x000fe400078e3cff */
[----:B------:R-:W-:Y:S01]  /*4f90*/  @!P4 R2UR UR6, R8 ;  /* 0x000000000806c2ca */ /* 0x000fe200000e0000 */
[----:B------:R-:W-:Y:S05]  /*4fa0*/  IMAD.U32 R9, RZ, RZ, UR5 ;  /* 0x00000005ff097e24 */ /* 0x000fea000f8e00ff */
[----:B------:R-:W-:Y:S11]  /*4fb0*/  @!P4 R2UR UR7, R9 ;  /* 0x000000000907c2ca */ /* 0x000ff600000e0000 */
[----:B------:R-:W-:Y:S02]  /*4fc0*/  @!UPT UIADD3 URZ, UPT, UPT, URZ, URZ, URZ ;  /* 0x000000fffffff290 */ /* 0x000fe4000fffe0ff */
[----:B------:R3:W-:Y:S01]  /*4fd0*/  @!UP1 UTMALDG.3D [UR8], [UR6], desc[UR18] ;  /* 0x00001208060095b4 */ /* 0x0007e20008011000 */
[----:B------:R3:W-:Y:S01]  /*4fe0*/  @!P4 SYNCS.ARRIVE.TRANS64.RED.A0TR RZ, [UR4+0x38], R25 ;  /* 0x00003819ffffc9a7 */ /* 0x0007e20008300404 */
[----:B------:R-:W-:Y:S01]  /*4ff0*/  UPLOP3.LUT UP1, UPT, UPT, UPT, UPT, 0x80, 0x8 ;  /* 0x000000000008789c */ /* 0x000fe20003f2f070 */
[----:B------:R-:W-:Y:S01]  /*5000*/  SYNCS.ARRIVE.TRANS64.RED.A1T0 RZ, [UR13], RZ ;  /* 0x000000ffffff79a7 */ /* 0x000fe2000810040d */
[----:B------:R-:W-:Y:S09]  /*5010*/  @P3 BRA `(.L_x_80) ;  /* 0xfffffff0009c3947 */ /* 0x000ff2000383ffff */
[----:B------:R-:W-:-:S04]  /*5020*/  SHF.L.U32 R2, R30, 0x1f, RZ ;  /* 0x0000001f1e027819 */ /* 0x000fc800000006ff */
[----:B------:R-:W1:Y:S02]  /*5030*/  SYNCS.PHASECHK.TRANS64.TRYWAIT P0, [UR4+0x40], R2 ;  /* 0x00004002ff0075a7 */ /* 0x000e640008001104 */
[----:B-1----:R-:W-:Y:S05]  /*5040*/  @!P0 BRA `(.L_x_81) ;  /* 0x0000003400f48947 */ /* 0x002fea0003800000 */
.L_x_167:
[----:B------:R-:W2:Y:S02]  /*5050*/  SYNCS.PHASECHK.TRANS64.TRYWAIT P0, [UR4+0x48], R2 ;  /* 0x00004802ff0075a7 */ /* 0x000ea40008001104 */
[----:B--2---:R-:W-:Y:S05]  /*5060*/  @!P0 BRA `(.L_x_82) ;  /* 0x0000003800048947 */ /* 0x004fea0003800000 */
.L_x_169:
[----:B------:R-:W2:Y:S02]  /*5070*/  SYNCS.PHASECHK.TRANS64.TRYWAIT P0, [UR4+0x50], R2 ;  /* 0x00005002ff0075a7 */ /* 0x000ea40008001104 */
[----:B--2---:R-:W-:Y:S05]  /*5080*/  @!P0 BRA `(.L_x_83) ;  /* 0x0000003800148947 */ /* 0x004fea0003800000 */
.L_x_171:
[----:B-1----:R-:W-:-:S07]  /*5090*/  MOV R0, UR4 ;  /* 0x0000000400007c02 */ /* 0x002fce0008000f00 */
.L_x_84:
[----:B-1----:R-:W-:-:S04]  /*50a0*/  SHF.L.U32 R2, R30, 0x1f, RZ ;  /* 0x0000001f1e027819 */ /* 0x002fc800000006ff */
[----:B------:R1:W2:Y:S03]  /*50b0*/  SYNCS.PHASECHK.TRANS64.TRYWAIT P0, [R0+URZ+0x58], R2 ;  /* 0x00005802000075a7 */ /* 0x0002a600080011ff */
[----:B--2---:R-:W-:Y:S05]  /*50c0*/  @!P0 NANOSLEEP.SYNCS 0x989680 ;  /* 0x009896800000895d */ /* 0x004fea0003900000 */
[----:B------:R-:W2:Y:S02]  /*50d0*/  @!P0 SYNCS.PHASECHK.TRANS64 P0, [R0+URZ+0x58], R2 ;  /* 0x00005802000085a7 */ /* 0x000ea400080010ff */
[----:B--23--:R-:W-:Y:S05]  /*50e0*/  @P0 EXIT ;  /* 0x000000000000094d */ /* 0x00cfea0003800000 */
[----:B------:R-:W-:Y:S05]  /*50f0*/  BRA `(.L_x_84) ;  /* 0xfffffffc00e87947 */ /* 0x000fea000383ffff */
.L_x_69:
[----:B------:R-:W-:-:S06]  /*5100*/  UISETP.GE.AND UP1, UPT, UR10, 0x4, UPT ;  /* 0x000000040a00788c */ /* 0x000fcc000bf26270 */
[----:B------:R-:W-:-:S13]  /*5110*/  PLOP3.LUT P0, PT, PT, PT, UP1, 0x80, 0x8 ;  /* 0x000000000008781c */ /* 0x000fda0003f0f018 */
[----:B------:R-:W-:Y:S05]  /*5120*/  @!P0 EXIT ;  /* 0x000000000000894d */ /* 0x000fea0003800000 */
[----:B------:R-:W-:Y:S01]  /*5130*/  BAR.SYNC.DEFER_BLOCKING 0x6, 0xa0 ;  /* 0x0182800000007b1d */ /* 0x000fe20000010000 */
[C---:B------:R-:W-:Y:S01]  /*5140*/  IMAD.SHL.U32 R2, R77.reuse, 0x10, RZ ;  /* 0x000000104d027824 */ /* 0x040fe200078e00ff */
[C---:B------:R-:W-:Y:S01]  /*5150*/  SHF.L.U32 R32, R77.reuse, 0x10, RZ ;  /* 0x000000104d207819 */ /* 0x040fe200000006ff */
[C---:B------:R-:W-:Y:S01]  /*5160*/  IMAD.SHL.U32 R76, R77.reuse, 0x2, RZ ;  /* 0x000000024d4c7824 */ /* 0x040fe200078e00ff */
[C---:B------:R-:W-:Y:S01]  /*5170*/  LOP3.LUT R78, R77.reuse, 0x60, RZ, 0xc0, !PT ;  /* 0x000000604d4e7812 */ /* 0x040fe200078ec0ff */
[----:B------:R-:W-:Y:S01]  /*5180*/  HFMA2 R73, -RZ, RZ, 0, 5.9604644775390625e-08 ;  /* 0x00000001ff497431 */ /* 0x000fe200000001ff */
[----:B------:R-:W-:Y:S02]  /*5190*/  UMOV UR36, 0x400 ;  /* 0x0000040000247882 */ /* 0x000fe40000000000 */
[----:B------:R-:W1:Y:S01]  /*51a0*/  LDC R67, c[0x0][0x370] ;  /* 0x0000dc00ff437b82 */ /* 0x000e620000000800 */
[----:B------:R-:W-:Y:S01]  /*51b0*/  ULEA UR36, UR45, UR36, 0x18 ;  /* 0x000000242d247291 */ /* 0x000fe2000f8ec0ff */
[----:B------:R-:W-:Y:S01]  /*51c0*/  LOP3.LUT R3, R2, 0x60, RZ, 0xc0, !PT ;  /* 0x0000006002037812 */ /* 0x000fe200078ec0ff */
[----:B------:R-:W-:Y:S01]  /*51d0*/  HFMA2 R71, -RZ, RZ, 0, 0 ;  /* 0x00000000ff477431 */ /* 0x000fe200000001ff */
[----:B------:R-:W-:Y:S01]  /*51e0*/  LOP3.LUT R75, R77, 0x2, RZ, 0xc0, !PT ;  /* 0x000000024d4b7812 */ /* 0x000fe200078ec0ff */
[----:B------:R-:W-:Y:S01]  /*51f0*/  UIADD3 UR4, UPT, UPT, UR36, 0x200, URZ ;  /* 0x0000020024047890 */ /* 0x000fe2000fffe0ff */
[----:B------:R-:W-:Y:S01]  /*5200*/  LOP3.LUT R76, R3, 0xc, R76, 0xf8, !PT ;  /* 0x0000000c034c7812 */ /* 0x000fe200078ef84c */
[----:B------:R-:W-:Y:S01]  /*5210*/  IMAD.MOV.U32 R31, RZ, RZ, RZ ;  /* 0x000000ffff1f7224 */ /* 0x000fe200078e00ff */
[----:B------:R-:W2:Y:S01]  /*5220*/  LDC R28, c[0x0][0xb0c] ;  /* 0x0002c300ff1c7b82 */ /* 0x000ea20000000800 */
[----:B------:R-:W-:Y:S01]  /*5230*/  LOP3.LUT R32, R32, 0x600000, RZ, 0xc0, !PT ;  /* 0x0060000020207812 */ /* 0x000fe200078ec0ff */
[----:B------:R-:W-:Y:S01]  /*5240*/  IMAD.MOV.U32 R81, RZ, RZ, RZ ;  /* 0x000000ffff517224 */ /* 0x000fe200078e00ff */
[----:B------:R-:W-:Y:S01]  /*5250*/  LOP3.LUT R76, R76, 0x790, R2, 0xf8, !PT ;  /* 0x000007904c4c7812 */ /* 0x000fe200078ef802 */
[----:B------:R-:W-:Y:S01]  /*5260*/  IMAD.U32 R69, RZ, RZ, UR4 ;  /* 0x00000004ff457e24 */ /* 0x000fe2000f8e00ff */
[----:B------:R-:W-:Y:S01]  /*5270*/  LOP3.LUT R77, R77, 0x4, RZ, 0xc0, !PT ;  /* 0x000000044d4d7812 */ /* 0x000fe200078ec0ff */
[----:B------:R-:W4:Y:S01]  /*5280*/  LDCU.64 UR50, c[0x0][0x348] ;  /* 0x00006900ff3277ac */ /* 0x000f220008000a00 */
[----:B------:R-:W-:Y:S01]  /*5290*/  MOV R72, RZ ;  /* 0x000000ff00487202 */ /* 0x000fe20000000f00 */
[----:B------:R-:W1:Y:S01]  /*52a0*/  LDC R65, c[0x0][0xb20] ;  /* 0x0002c800ff417b82 */ /* 0x000e620000000800 */
[----:B------:R-:W3:Y:S01]  /*52b0*/  LDS R0, [UR36+0x120] ;  /* 0x00012024ff007984 */ /* 0x000ee20008000800 */
[----:B------:R-:W-:Y:S01]  /*52c0*/  IMAD R76, R76, 0x4, R69 ;  /* 0x000000044c4c7824 */ /* 0x000fe200078e0245 */
[----:B------:R-:W1:Y:S03]  /*52d0*/  LDCU.64 UR46, c[0x0][0x888] ;  /* 0x00011100ff2e77ac */ /* 0x000e660008000a00 */
[--C-:B------:R-:W-:Y:S01]  /*52e0*/  IMAD R75, R75, -0x10, R76.reuse ;  /* 0xfffffff04b4b7824 */ /* 0x100fe200078e024c */
[----:B------:R-:W1:Y:S01]  /*52f0*/  LDCU.64 UR48, c[0x0][0x890] ;  /* 0x00011200ff3077ac */ /* 0x000e620008000a00 */
[----:B------:R-:W1:Y:S01]  /*5300*/  LDC R27, c[0x0][0xb30] ;  /* 0x0002cc00ff1b7b82 */ /* 0x000e620000000800 */
[----:B------:R-:W-:Y:S01]  /*5310*/  IMAD R74, R77, -0x10, R76 ;  /* 0xfffffff04d4a7824 */ /* 0x000fe200078e024c */
[----:B------:R-:W-:Y:S01]  /*5320*/  UMOV UR39, URZ ;  /* 0x000000ff00277c82 */ /* 0x000fe20008000000 */
[----:B------:R-:W-:-:S05]  /*5330*/  UMOV UR37, URZ ;  /* 0x000000ff00257c82 */ /* 0x000fca0008000000 */
[----:B------:R-:W1:Y:S08]  /*5340*/  LDC.64 R60, c[0x0][0xb10] ;  /* 0x0002c400ff3c7b82 */ /* 0x000e700000000a00 */
[----:B------:R-:W1:Y:S08]  /*5350*/  LDC.64 R24, c[0x0][0xb18] ;  /* 0x0002c600ff187b82 */ /* 0x000e700000000a00 */
[----:B------:R-:W1:Y:S08]  /*5360*/  LDC.64 R22, c[0x0][0xb28] ;  /* 0x0002ca00ff167b82 */ /* 0x000e700000000a00 */
[----:B------:R-:W1:Y:S01]  /*5370*/  LDC.64 R58, c[0x0][0x8b0] ;  /* 0x00022c00ff3a7b82 */ /* 0x000e620000000a00 */
[----:B---3--:R-:W-:-:S07]  /*5380*/  IMAD.IADD R32, R0, 0x1, R32 ;  /* 0x0000000100207824 */ /* 0x008fce00078e0220 */
[----:B------:R-:W3:Y:S08]  /*5390*/  LDC.64 R56, c[0x0][0x8a8] ;  /* 0x00022a00ff387b82 */ /* 0x000ef00000000a00 */
[----:B--2-4-:R-:W1:Y:S02]  /*53a0*/  LDC R66, c[0x0][0x374] ;  /* 0x0000dd00ff427b82 */ /* 0x014e640000000800 */
.L_x_128:
[----:B------:R-:W-:Y:S02]  /*53b0*/  LEA R0, R81, UR36, 0x3 ;  /* 0x0000002451007c11 */ /* 0x000fe4000f8e18ff */
[----:B------:R-:W-:Y:S02]  /*53c0*/  SHF.L.U32 R2, R71, 0x1f, RZ ;  /* 0x0000001f47027819 */ /* 0x000fe400000006ff */
[----:B------:R-:W-:Y:S02]  /*53d0*/  LEA R16, R81, UR36, 0x4 ;  /* 0x0000002451107c11 */ /* 0x000fe4000f8e20ff */
[----:B------:R-:W2:Y:S02]  /*53e0*/  SYNCS.PHASECHK.TRANS64.TRYWAIT P0, [R0+URZ+0x70], R2 ;  /* 0x00007002000075a7 */ /* 0x000ea400080011ff */
[----:B--23--:R-:W-:Y:S05]  /*53f0*/  @!P0 BRA `(.L_x_85) ;  /* 0x0000003400508947 */ /* 0x00cfea0003800000 */
.L_x_172:
[----:B------:R-:W4:Y:S01]  /*5400*/  LDC.64 R10, c[0x0][0xb10] ;  /* 0x0002c400ff0a7b82 */ /* 0x000f220000000a00 */
[----:B------:R-:W3:Y:S01]  /*5410*/  LDS.128 R16, [R16+0x100] ;  /* 0x0001000010107984 */ /* 0x000ee20000000c00 */
[----:B-1----:R-:W-:Y:S01]  /*5420*/  ISETP.NE.AND P1, PT, R27, 0x1, PT ;  /* 0x000000011b00780c */ /* 0x002fe20003f25270 */
[----:B--2---:R-:W-:Y:S01]  /*5430*/  VIADD R0, R0, 0x80 ;  /* 0x0000008000007836 */ /* 0x004fe20000000000 */
[----:B------:R-:W-:Y:S04]  /*5440*/  ISETP.GE.AND P0, PT, R26, 0x1, PT ;  /* 0x000000011a00780c */ /* 0x000fe80003f06270 */
[----:B------:R-:W1:Y:S01]  /*5450*/  LDC.64 R8, c[0x0][0xb18] ;  /* 0x0002c600ff087b82 */ /* 0x000e620000000a00 */
[----:B------:R-:W-:Y:S01]  /*5460*/  PRMT R0, RZ, 0x654, R0 ;  /* 0x00000654ff007816 */ /* 0x000fe20000000000 */
[----:B------:R-:W-:Y:S01]  /*5470*/  @!PT LDS RZ, [RZ] ;  /* 0x00000000fffff984 */ /* 0x000fe20000000800 */
[----:B------:R-:W-:Y:S01]  /*5480*/  @!PT LDS RZ, [RZ] ;  /* 0x00000000fffff984 */ /* 0x000fe20000000800 */
[----:B------:R-:W-:Y:S01]  /*5490*/  @!PT LDS RZ, [RZ] ;  /* 0x00000000fffff984 */ /* 0x000fe20000000800 */
[----:B------:R-:W-:Y:S01]  /*54a0*/  @!PT LDS RZ, [RZ] ;  /* 0x00000000fffff984 */ /* 0x000fe20000000800 */
[----:B------:R2:W-:Y:S06]  /*54b0*/  MEMBAR.ALL.CTA ;  /* 0x0000000000007992 */ /* 0x0005ec0000008000 */
[----:B--2---:R-:W2:Y:S01]  /*54c0*/  FENCE.VIEW.ASYNC.S ;  /* 0x00000000000073c6 */ /* 0x004ea20000000000 */
[----:B------:R-:W1:Y:S08]  /*54d0*/  @!P1 LDC R12, c[0x0][0xb20] ;  /* 0x0002c800ff0c9b82 */ /* 0x000e700000000800 */
[----:B------:R-:W1:Y:S01]  /*54e0*/  @!P1 LDC R7, c[0x0][0xb0c] ;  /* 0x0002c300ff079b82 */ /* 0x000e620000000800 */
[----:B--2---:R2:W-:Y:S01]  /*54f0*/  SYNCS.ARRIVE.TRANS64.RED.A1T0 RZ, [R0+URZ], RZ ;  /* 0x000000ff00ff79a7 */ /* 0x0045e200081004ff */
[----:B---3--:R-:W-:Y:S04]  /*5500*/  LOP3.LUT P4, RZ, R18, 0x1, RZ, 0xc0, !PT ;  /* 0x0000000112ff7812 */ /* 0x008fe8000788c0ff */
[----:B------:R-:W-:Y:S09]  /*5510*/  P2R R79, PR, RZ, 0x10 ;  /* 0x00000010ff4f7803 */ /* 0x000ff20000000000 */
[----:B------:R-:W-:Y:S02]  /*5520*/  @P4 MOV R30, R16 ;  /* 0x00000010001e4202 */ /* 0x000fe40000000f00 */
[----:B------:R-:W-:Y:S01]  /*5530*/  @P4 LOP3.LUT R29, R17, 0xffff, RZ, 0xc0, !PT ;  /* 0x0000ffff111d4812 */ /* 0x000fe200078ec0ff */
[----:B--2-4-:R-:W-:Y:S06]  /*5540*/  @!P0 BRA `(.L_x_86) ;  /* 0x0000000000a48947 */ /* 0x014fec0003800000 */
[----:B------:R-:W-:Y:S01]  /*5550*/  IMAD.HI.U32 R0, R66, R25, RZ ;  /* 0x0000001942007227 */ /* 0x000fe200078e00ff */
[----:B------:R-:W-:Y:S02]  /*5560*/  ISETP.NE.AND P0, PT, R24, 0x1, PT ;  /* 0x000000011800780c */ /* 0x000fe40003f05270 */
[----:B------:R-:W-:Y:S01]  /*5570*/  ISETP.NE.AND P2, PT, R26, 0x1, PT ;  /* 0x000000011a00780c */ /* 0x000fe20003f45270 */
[----:B------:R-:W-:Y:S01]  /*5580*/  IMAD.HI.U32 R4, R67, R60, RZ ;  /* 0x0000003c43047227 */ /* 0x000fe200078e00ff */
[----:B------:R-:W-:Y:S02]  /*5590*/  SHF.R.U32.HI R0, RZ, R65, R0 ;  /* 0x00000041ff007219 */ /* 0x000fe40000011600 */
[----:B------:R-:W-:Y:S01]  /*55a0*/  ISETP.NE.AND P3, PT, R28, 0x1, PT ;  /* 0x000000011c00780c */ /* 0x000fe20003f65270 */
[----:B------:R-:W-:Y:S01]  /*55b0*/  IMAD.HI.U32 R6, R29, R25, RZ ;  /* 0x000000191d067227 */ /* 0x000fe200078e00ff */
[-C--:B------:R-:W-:Y:S02]  /*55c0*/  SHF.R.U32.HI R4, RZ, R61.reuse, R4 ;  /* 0x0000003dff047219 */ /* 0x080fe40000011604 */
[----:B------:R-:W-:Y:S01]  /*55d0*/  SEL R0, R66, R0, !P0 ;  /* 0x0000000042007207 */ /* 0x000fe20004000000 */
[----:B------:R-:W-:Y:S01]  /*55e0*/  IMAD.HI.U32 R5, R30, R60, RZ ;  /* 0x0000003c1e057227 */ /* 0x000fe200078e00ff */
[----:B------:R-:W-:Y:S03]  /*55f0*/  SEL R4, R67, R4, !P3 ;  /* 0x0000000443047207 */ /* 0x000fe60005800000 */
[-C--:B------:R-:W-:Y:S01]  /*5600*/  IMAD.HI.U32 R3, R0, R22.reuse, RZ ;  /* 0x0000001600037227 */ /* 0x080fe200078e00ff */
[----:B------:R-:W-:Y:S03]  /*5610*/  SHF.R.U32.HI R5, RZ, R61, R5 ;  /* 0x0000003dff057219 */ /* 0x000fe60000011605 */
[----:B------:R-:W-:Y:S01]  /*5620*/  IMAD.HI.U32 R2, R4, R22, RZ ;  /* 0x0000001604027227 */ /* 0x000fe200078e00ff */
[----:B------:R-:W-:Y:S02]  /*5630*/  @P2 SHF.R.U32.HI R0, RZ, R23, R3 ;  /* 0x00000017ff002219 */ /* 0x000fe40000011603 */
[----:B------:R-:W-:Y:S02]  /*5640*/  SHF.R.U32.HI R3, RZ, R65, R6 ;  /* 0x00000041ff037219 */ /* 0x000fe40000011606 */
[----:B------:R-:W-:Y:S01]  /*5650*/  @P2 SHF.R.U32.HI R4, RZ, R23, R2 ;  /* 0x00000017ff042219 */ /* 0x000fe20000011602 */
[----:B------:R-:W-:Y:S01]  /*5660*/  IMAD R0, R26, R0, RZ ;  /* 0x000000001a007224 */ /* 0x000fe200078e02ff */
[----:B------:R-:W-:Y:S02]  /*5670*/  SEL R3, R29, R3, !P0 ;  /* 0x000000031d037207 */ /* 0x000fe40004000000 */
[----:B------:R-:W-:Y:S01]  /*5680*/  SEL R2, R30, R5, !P3 ;  /* 0x000000051e027207 */ /* 0x000fe20005800000 */
[----:B------:R-:W-:Y:S01]  /*5690*/  IMAD R5, R26, R4, RZ ;  /* 0x000000041a057224 */ /* 0x000fe200078e02ff */
[C---:B------:R-:W-:Y:S01]  /*56a0*/  ISETP.GE.AND P0, PT, R3.reuse, R0, PT ;  /* 0x000000000300720c */ /* 0x040fe20003f06270 */
[C---:B------:R-:W-:Y:S03]  /*56b0*/  IMAD.HI.U32 R0, R3.reuse, R22, RZ ;  /* 0x0000001603007227 */ /* 0x040fe600078e00ff */
[C---:B------:R-:W-:Y:S02]  /*56c0*/  ISETP.GE.OR P0, PT, R2.reuse, R5, P0 ;  /* 0x000000050200720c */ /* 0x040fe40000706670 */
[----:B------:R-:W-:Y:S04]  /*56d0*/  SHF.R.U32.HI R0, RZ, R23, R0 ;  /* 0x00000017ff007219 */ /* 0x000fe80000011600 */
[C---:B------:R-:W-:Y:S05]  /*56e0*/  SEL R6, R3.reuse, R0, !P2 ;  /* 0x0000000003067207 */ /* 0x040fea0005000000 */
        /* <DEDUP_REMOVED lines=14> */
[----:B------:R-:W-:Y:S07]  /*57d0*/  IMAD R29, R3, R24, R29 ;  /* 0x00000018031d7224 */ /* 0x000fee00078e021d */
.L_x_86:
[----:B-1----:R-:W-:Y:S01]  /*57e0*/  @!P1 ISETP.NE.AND P0, PT, R8, 0x1, PT ;  /* 0x000000010800980c */ /* 0x002fe20003f05270 */
[----:B------:R-:W-:Y:S01]  /*57f0*/  @!P1 IMAD.HI.U32 R2, R29, R9, RZ ;  /* 0x000000091d029227 */ /* 0x000fe200078e00ff */
[----:B------:R-:W-:Y:S01]  /*5800*/  R2UR UR5, R15 ;  /* 0x000000000f0572ca */ /* 0x000fe200000e0000 */
[----:B------:R-:W-:Y:S01]  /*5810*/  BSSY.RECONVERGENT B6, `(.L_x_87) ;  /* 0x0000031000067945 */ /* 0x000fe20003800200 */
[----:B------:R-:W-:Y:S01]  /*5820*/  R2UR UR4, R14 ;  /* 0x000000000e0472ca */ /* 0x000fe200000e0000 */
[C---:B------:R-:W-:Y:S01]  /*5830*/  @!P1 IMAD.HI.U32 R0, R30.reuse, R10, RZ ;  /* 0x0000000a1e009227 */ /* 0x040fe200078e00ff */
[----:B------:R-:W-:Y:S02]  /*5840*/  @!P1 SHF.R.U32.HI R2, RZ, R12, R2 ;  /* 0x0000000cff029219 */ /* 0x000fe40000011602 */
[----:B------:R-:W-:Y:S01]  /*5850*/  @!P1 ISETP.NE.AND P2, PT, R7, 0x1, PT ;  /* 0x000000010700980c */ /* 0x000fe20003f45270 */
[----:B------:R-:W-:Y:S01]  /*5860*/  VIADD R81, R81, 0x1 ;  /* 0x0000000151517836 */ /* 0x000fe20000000000 */
[----:B------:R-:W-:Y:S02]  /*5870*/  @!P1 SEL R2, R29, R2, !P0 ;  /* 0x000000021d029207 */ /* 0x000fe40004000000 */
[----:B------:R-:W-:Y:S02]  /*5880*/  @!P1 SHF.R.U32.HI R0, RZ, R11, R0 ;  /* 0x0000000bff009219 */ /* 0x000fe40000011600 */
[----:B------:R-:W-:Y:S01]  /*5890*/  LOP3.LUT P0, RZ, R69, 0x1b0, RZ, 0xc0, !PT ;  /* 0x000001b045ff7812 */ /* 0x000fe2000780c0ff */
[----:B------:R-:W-:Y:S01]  /*58a0*/  USHF.L.U32 UR42, UR5, 0x7, URZ ;  /* 0x00000007052a7899 */ /* 0x000fe200080006ff */
[----:B------:R-:W-:Y:S01]  /*58b0*/  @!P1 SEL R3, R30, R0, !P2 ;  /* 0x000000001e039207 */ /* 0x000fe20005000000 */
[----:B------:R-:W-:Y:S01]  /*58c0*/  USHF.L.U32 UR41, UR4, 0x6, URZ ;  /* 0x0000000604297899 */ /* 0x000fe200080006ff */
[----:B------:R-:W-:Y:S03]  /*58d0*/  @P4 SHF.R.U32.HI R70, RZ, 0x10, R17 ;  /* 0x00000010ff464819 */ /* 0x000fe60000011611 */
[----:B------:R-:W-:Y:S02]  /*58e0*/  @!P1 IMAD.IADD R0, R2, 0x1, -R3 ;  /* 0x0000000102009824 */ /* 0x000fe400078e0a03 */
[----:B------:R-:W-:Y:S02]  /*58f0*/  @!P1 IMAD.IADD R2, R3, 0x1, -R2 ;  /* 0x0000000103029824 */ /* 0x000fe400078e0a02 */
[----:B------:R-:W-:Y:S02]  /*5900*/  @!P1 IMAD R30, R0, R7, R30 ;  /* 0x00000007001e9224 */ /* 0x000fe400078e021e */
[----:B------:R-:W-:Y:S01]  /*5910*/  @!P1 IMAD R29, R2, R8, R29 ;  /* 0x00000008021d9224 */ /* 0x000fe200078e021d */
[----:B------:R-:W-:Y:S06]  /*5920*/  @!P0 BRA `(.L_x_88) ;  /* 0x00000000007c8947 */ /* 0x000fec0003800000 */
[----:B------:R-:W1:Y:S01]  /*5930*/  LDCU.64 UR8, c[0x4][0x80] ;  /* 0x01001000ff0877ac */ /* 0x000e620008000a00 */
[----:B------:R-:W-:Y:S01]  /*5940*/  MOV R2, 0x0 ;  /* 0x0000000000027802 */ /* 0x000fe20000000f00 */
[----:B------:R-:W-:Y:S02]  /*5950*/  HFMA2 R12, -RZ, RZ, 0, 5.9604644775390625e-08 ;  /* 0x00000001ff0c7431 */ /* 0x000fe400000001ff */
[----:B------:R-:W-:Y:S01]  /*5960*/  IMAD.MOV.U32 R8, RZ, RZ, 0x70 ;  /* 0x00000070ff087424 */ /* 0x000fe200078e00ff */
[----:B------:R2:W3:Y:S01]  /*5970*/  LDC.64 R14, c[0x4][R2] ;  /* 0x01000000020e7b82 */ /* 0x0004e20000000a00 */
[----:B------:R-:W4:Y:S01]  /*5980*/  LDCU.64 UR6, c[0x4][0x88] ;  /* 0x01001100ff0677ac */ /* 0x000f220008000a00 */
[----:B------:R-:W-:Y:S01]  /*5990*/  IMAD.MOV.U32 R13, RZ, RZ, RZ ;  /* 0x000000ffff0d7224 */ /* 0x000fe200078e00ff */
[----:B------:R-:W2:Y:S01]  /*59a0*/  LDCU.64 UR4, c[0x4][0x8] ;  /* 0x01000100ff0477ac */ /* 0x000ea20008000a00 */
[----:B-1----:R-:W-:Y:S01]  /*59b0*/  MOV R5, UR9 ;  /* 0x0000000900057c02 */ /* 0x002fe20008000f00 */
[----:B------:R-:W-:Y:S01]  /*59c0*/  IMAD.U32 R4, RZ, RZ, UR8 ;  /* 0x00000008ff047e24 */ /* 0x000fe2000f8e00ff */
[----:B----4-:R-:W-:Y:S01]  /*59d0*/  MOV R7, UR7 ;  /* 0x0000000700077c02 */ /* 0x010fe20008000f00 */
[----:B------:R-:W-:Y:S01]  /*59e0*/  IMAD.U32 R6, RZ, RZ, UR6 ;  /* 0x00000006ff067e24 */ /* 0x000fe2000f8e00ff */
[----:B--2---:R-:W-:Y:S01]  /*59f0*/  MOV R11, UR5 ;  /* 0x00000005000b7c02 */ /* 0x004fe20008000f00 */
[----:B------:R-:W-:Y:S02]  /*5a00*/  IMAD.U32 R10, RZ, RZ, UR4 ;  /* 0x00000004ff0a7e24 */ /* 0x000fe4000f8e00ff */
[----:B------:R-:W-:Y:S07]  /*5a10*/  LEPC R20, `(.L_x_89) ;  /* 0x000000001014794e */ /* 0x000fee0000000000 */
[----:B---3-5:R-:W-:Y:S05]  /*5a20*/  CALL.ABS.NOINC R14 ;  /* 0x000000000e007343 */ /* 0x028fea0003c00000 */
.L_x_89:
[----:B------:R-:W1:Y:S01]  /*5a30*/  LDCU.64 UR8, c[0x4][0x80] ;  /* 0x01001000ff0877ac */ /* 0x000e620008000a00 */
[----:B------:R-:W2:Y:S01]  /*5a40*/  LDC.64 R2, c[0x4][R2] ;  /* 0x0100000002027b82 */ /* 0x000ea20000000a00 */
[----:B------:R-:W-:Y:S02]  /*5a50*/  HFMA2 R12, -RZ, RZ, 0, 5.9604644775390625e-08 ;  /* 0x00000001ff0c7431 */ /* 0x000fe400000001ff */
[----:B------:R-:W-:Y:S02]  /*5a60*/  IMAD.MOV.U32 R8, RZ, RZ, 0x70 ;  /* 0x00000070ff087424 */ /* 0x000fe400078e00ff */
[----:B------:R-:W-:Y:S01]  /*5a70*/  IMAD.MOV.U32 R13, RZ, RZ, RZ ;  /* 0x000000ffff0d7224 */ /* 0x000fe200078e00ff */
[----:B------:R-:W3:Y:S01]  /*5a80*/  LDCU.64 UR6, c[0x4][0x88] ;  /* 0x01001100ff0677ac */ /* 0x000ee20008000a00 */
[----:B------:R-:W4:Y:S01]  /*5a90*/  LDCU.64 UR4, c[0x4][0x8] ;  /* 0x01000100ff0477ac */ /* 0x000f220008000a00 */
[----:B-1----:R-:W-:Y:S02]  /*5aa0*/  MOV R4, UR8 ;  /* 0x0000000800047c02 */ /* 0x002fe40008000f00 */
[----:B------:R-:W-:Y:S02]  /*5ab0*/  MOV R5, UR9 ;  /* 0x0000000900057c02 */ /* 0x000fe40008000f00 */
[----:B---3--:R-:W-:Y:S01]  /*5ac0*/  MOV R7, UR7 ;  /* 0x0000000700077c02 */ /* 0x008fe20008000f00 */
[----:B------:R-:W-:Y:S01]  /*5ad0*/  IMAD.U32 R6, RZ, RZ, UR6 ;  /* 0x00000006ff067e24 */ /* 0x000fe2000f8e00ff */
[----:B----4-:R-:W-:Y:S01]  /*5ae0*/  MOV R11, UR5 ;  /* 0x00000005000b7c02 */ /* 0x010fe20008000f00 */
[----:B------:R-:W-:Y:S02]  /*5af0*/  IMAD.U32 R10, RZ, RZ, UR4 ;  /* 0x00000004ff0a7e24 */ /* 0x000fe4000f8e00ff */
[----:B------:R-:W-:Y:S07]  /*5b00*/  LEPC R20, `(.L_x_88) ;  /* 0x000000001014794e */ /* 0x000fee0000000000 */
[----:B--2---:R-:W-:Y:S05]  /*5b10*/  CALL.ABS.NOINC R2 ;  /* 0x0000000002007343 */ /* 0x004fea0003c00000 */
.L_x_88:
[----:B------:R-:W-:Y:S05]  /*5b20*/  BSYNC.RECONVERGENT B6 ;  /* 0x0000000000067941 */ /* 0x000fea0003800200 */
.L_x_87:
[----:B------:R-:W-:Y:S01]  /*5b30*/  ISETP.NE.U32.AND P4, PT, R58, RZ, PT ;  /* 0x000000ff3a00720c */ /* 0x000fe20003f85070 */
[----:B------:R-:W-:Y:S01]  /*5b40*/  UISETP.NE.AND UP2, UPT, UR44, URZ, UPT ;  /* 0x000000ff2c00728c */ /* 0x000fe2000bf45270 */
[----:B------:R-:W-:Y:S01]  /*5b50*/  ISETP.NE.U32.AND P2, PT, RZ, UR46, PT ;  /* 0x0000002eff007c0c */ /* 0x000fe2000bf45070 */
[----:B------:R-:W-:Y:S01]  /*5b60*/  UISETP.NE.U32.AND UP1, UPT, UR48, URZ, UPT ;  /* 0x000000ff3000728c */ /* 0x000fe2000bf25070 */
[----:B------:R-:W-:Y:S01]  /*5b70*/  ISETP.NE.AND.EX P4, PT, R59, RZ, PT, P4 ;  /* 0x000000ff3b00720c */ /* 0x000fe20003f85340 */
[----:B------:R-:W-:Y:S01]  /*5b80*/  UPLOP3.LUT UP0, UPT, UPT, UPT, UPT, 0x40, 0x4 ;  /* 0x000000000004789c */ /* 0x000fe20003f0e870 */
[----:B------:R-:W-:Y:S01]  /*5b90*/  ISETP.NE.AND.EX P2, PT, RZ, UR47, PT, P2 ;  /* 0x0000002fff007c0c */ /* 0x000fe2000bf45320 */
[----:B------:R-:W-:Y:S01]  /*5ba0*/  UISETP.NE.AND.EX UP1, UPT, UR49, URZ, UPT, UP1 ;  /* 0x000000ff3100728c */ /* 0x000fe2000bf25310 */
[----:B------:R-:W-:Y:S04]  /*5bb0*/  PLOP3.LUT P1, PT, PT, PT, UP2, 0x80, 0x8 ;  /* 0x000000000008781c */ /* 0x000fe80003f2f028 */
[----:B------:R-:W-:Y:S06]  /*5bc0*/  @UP2 UPLOP3.LUT UP0, UPT, UPT, UPT, UP1, 0x80, 0x8 ;  /* 0x000000000008289c */ /* 0x000fec0003f0f010 */
[----:B------:R-:W-:Y:S01]  /*5bd0*/  PLOP3.LUT P0, PT, PT, PT, UP0, 0x80, 0x8 ;  /* 0x000000000008781c */ /* 0x000fe20003f0f008 */
[----:B------:R-:W-:Y:S01]  /*5be0*/  @!UPT UIADD3 URZ, UPT, UPT, URZ, URZ, URZ ;  /* 0x000000fffffff290 */ /* 0x000fe2000fffe0ff */
[----:B------:R-:W-:Y:S11]  /*5bf0*/  BRA.U !UP1, `(.L_x_90) ;  /* 0x0000000109387547 */ /* 0x000ff6000b800000 */
[----:B------:R-:W-:Y:S01]  /*5c00*/  UISETP.NE.U32.AND UP0, UPT, UR46, URZ, UPT ;  /* 0x000000ff2e00728c */ /* 0x000fe2000bf05070 */
[----:B------:R-:W-:Y:S02]  /*5c10*/  HFMA2 R0, -RZ, RZ, 0, 5.9604644775390625e-08 ;  /* 0x00000001ff007431 */ /* 0x000fe400000001ff */
[----:B------:R-:W-:Y:S01]  /*5c20*/  IMAD.MOV.U32 R64, RZ, RZ, 0x1 ;  /* 0x00000001ff407424 */ /* 0x000fe200078e00ff */
[----:B------:R-:W-:Y:S06]  /*5c30*/  UISETP.NE.AND.EX UP0, UPT, UR47, URZ, UPT, UP0 ;  /* 0x000000ff2f00728c */ /* 0x000fec000bf05300 */
[----:B------:R-:W-:Y:S05]  /*5c40*/  PLOP3.LUT P3, PT, PT, PT, UP0, 0x80, 0x8 ;  /* 0x000000000008781c */ /* 0x000fea0003f6f008 */
[----:B------:R-:W1:Y:S01]  /*5c50*/  @UP0 LDCU.64 UR4, c[0x0][0x888] ;  /* 0x00011100ff0407ac */ /* 0x000e620008000a00 */
[----:B------:R-:W-:Y:S07]  /*5c60*/  @UP0 UIMAD UR6, UR52, UR48, URZ ;  /* 0x00000030340602a4 */ /* 0x000fee000f8e02ff */
[----:B------:R-:W-:Y:S01]  /*5c70*/  @!P3 PRMT R64, R0, 0x7610, R64 ;  /* 0x000076100040b816 */ /* 0x000fe20000000040 */
[----:B-1----:R-:W-:Y:S06]  /*5c80*/  @UP0 UIMAD.WIDE UR4, UR6, 0x4, UR4 ;  /* 0x00000004060408a5 */ /* 0x002fec000f8e0204 */
[----:B------:R-:W-:Y:S01]  /*5c90*/  IMAD.U32 R2, RZ, RZ, UR4 ;  /* 0x00000004ff027e24 */ /* 0x000fe2000f8e00ff */
[----:B------:R-:W-:Y:S04]  /*5ca0*/  MOV R3, UR5 ;  /* 0x0000000500037c02 */ /* 0x000fe80008000f00 */
[----:B------:R-:W1:Y:S01]  /*5cb0*/  @!UP0 LDCU UR4, c[0x0][0x880] ;  /* 0x00011000ff0487ac */ /* 0x000e620008000800 */
[----:B-----5:R2:W5:Y:S02]  /*5cc0*/  @P3 LDG.E R35, desc[UR54][R2.64] ;  /* 0x0000003602233981 */ /* 0x020564000c1e1900 */
[----:B-12---:R-:W-:Y:S02]  /*5cd0*/  @!P3 IMAD.U32 R35, RZ, RZ, UR4 ;  /* 0x00000004ff23be24 */ /* 0x006fe4000f8e00ff */
.L_x_90:
[----:B------:R-:W-:Y:S05]  /*5ce0*/  @!P4 BRA `(.L_x_91) ;  /* 0x000000000020c947 */ /* 0x000fea0003800000 */
[----:B------:R-:W-:Y:S04]  /*5cf0*/  ISETP.NE.U32.AND P3, PT, R56, RZ, PT ;  /* 0x000000ff3800720c */ /* 0x000fe80003f65070 */
[----:B------:R-:W-:Y:S11]  /*5d00*/  ISETP.NE.AND.EX P3, PT, R57, RZ, PT, P3 ;  /* 0x000000ff3900720c */ /* 0x000ff60003f65330 */
[----:B------:R-:W-:Y:S02]  /*5d10*/  @!UPT UIADD3 URZ, UPT, UPT, URZ, URZ, URZ ;  /* 0x000000fffffff290 */ /* 0x000fe4000fffe0ff */
[----:B------:R-:W1:Y:S01]  /*5d20*/  @P3 LDC.64 R2, c[0x0][0x8a8] ;  /* 0x00022a00ff023b82 */ /* 0x000e620000000a00 */
[----:B------:R-:W-:Y:S04]  /*5d30*/  @P3 IMAD R0, R58, UR52, RZ ;  /* 0x000000343a003c24 */ /* 0x000fe8000f8e02ff */
[----:B-1----:R-:W-:Y:S05]  /*5d40*/  @P3 IMAD.WIDE R2, R0, 0x4, R2 ;  /* 0x0000000400023825 */ /* 0x002fea00078e0202 */
[----:B-----5:R1:W5:Y:S02]  /*5d50*/  @P3 LDG.E R33, desc[UR54][R2.64] ;  /* 0x0000003602213981 */ /* 0x020364000c1e1900 */
[----:B-1----:R-:W2:Y:S02]  /*5d60*/  @!P3 LDC R33, c[0x0][0x8a0] ;  /* 0x00022800ff21bb82 */ /* 0x002ea40000000800 */
.L_x_91:
[----:B-----5:R-:W-:Y:S01]  /*5d70*/  FSETP.NEU.AND P3, PT, R35, RZ, PT ;  /* 0x000000ff2300720b */ /* 0x020fe20003f6d000 */
[----:B------:R-:W-:Y:S01]  /*5d80*/  BSSY B1, `(.L_x_92) ;  /* 0x0000039000017945 */ /* 0x000fe20003800000 */
[----:B------:R-:W-:Y:S01]  /*5d90*/  SEL R3, RZ, 0xffffffff, P2 ;  /* 0xffffffffff037807 */ /* 0x000fe20001000000 */
[----:B------:R-:W-:Y:S01]  /*5da0*/  IMAD.MOV.U32 R86, RZ, RZ, 0x1 ;  /* 0x00000001ff567424 */ /* 0x000fe200078e00ff */
[----:B------:R-:W-:Y:S01]  /*5db0*/  @P1 LOP3.LUT P2, RZ, R64, 0xff, RZ, 0xc0, !PT ;  /* 0x000000ff40ff1812 */ /* 0x000fe2000784c0ff */
[----:B------:R-:W-:Y:S01]  /*5dc0*/  IMAD R34, R31, 0x40, R32 ;  /* 0x000000401f227824 */ /* 0x000fe200078e0220 */
[----:B------:R-:W-:Y:S01]  /*5dd0*/  @P1 SEL R0, RZ, 0xffffffff, P3 ;  /* 0xffffffffff001807 */ /* 0x000fe20001800000 */
[----:B------:R-:W-:Y:S01]  /*5de0*/  IMAD R82, R77, -0x10, R75 ;  /* 0xfffffff04d527824 */ /* 0x000fe200078e024b */
[----:B------:R-:W-:Y:S01]  /*5df0*/  LOP3.LUT R73, R73, 0x1, RZ, 0x3c, !PT ;  /* 0x0000000149497812 */ /* 0x000fe200078e3cff */
[----:B------:R-:W-:Y:S01]  /*5e00*/  IMAD.MOV.U32 R85, RZ, RZ, RZ ;  /* 0x000000ffff557224 */ /* 0x000fe200078e00ff */
[----:B------:R-:W-:Y:S02]  /*5e10*/  @P0 SEL R0, R3, R0, !P2 ;  /* 0x0000000003000207 */ /* 0x000fe40005000000 */
[----:B------:R-:W-:Y:S02]  /*5e20*/  CS2R R54, SRZ ;  /* 0x0000000000367805 */ /* 0x000fe4000001ff00 */
[----:B------:R-:W-:Y:S02]  /*5e30*/  LEA R84, R31, UR36, 0x3 ;  /* 0x000000241f547c11 */ /* 0x000fe4000f8e18ff */
[----:B------:R-:W-:Y:S02]  /*5e40*/  CS2R R52, SRZ ;  /* 0x0000000000347805 */ /* 0x000fe4000001ff00 */
[----:B------:R-:W-:Y:S02]  /*5e50*/  @P1 LOP3.LUT R0, R0, 0x1, RZ, 0xc0, !PT ;  /* 0x0000000100001812 */ /* 0x000fe400078ec0ff */
[----:B------:R-:W-:Y:S02]  /*5e60*/  CS2R R50, SRZ ;  /* 0x0000000000327805 */ /* 0x000fe4000001ff00 */
[----:B------:R-:W-:Y:S02]  /*5e70*/  PLOP3.LUT P2, PT, PT, PT, UP1, 0x80, 0x8 ;  /* 0x000000000008781c */ /* 0x000fe40003f4f018 */
[----:B------:R-:W-:Y:S02]  /*5e80*/  CS2R R48, SRZ ;  /* 0x0000000000307805 */ /* 0x000fe4000001ff00 */
[----:B------:R-:W-:Y:S02]  /*5e90*/  ISETP.NE.U32.OR P5, PT, R0, 0x1, !P1 ;  /* 0x000000010000780c */ /* 0x000fe40004fa5470 */
[----:B------:R-:W-:Y:S02]  /*5ea0*/  CS2R R46, SRZ ;  /* 0x00000000002e7805 */ /* 0x000fe4000001ff00 */
[----:B------:R-:W-:Y:S02]  /*5eb0*/  LOP3.LUT P4, R80, R64, 0xff, RZ, 0xc0, !PT ;  /* 0x000000ff40507812 */ /* 0x000fe4000788c0ff */
[----:B------:R-:W-:Y:S02]  /*5ec0*/  CS2R R44, SRZ ;  /* 0x00000000002c7805 */ /* 0x000fe4000001ff00 */
[----:B------:R-:W-:Y:S02]  /*5ed0*/  SEL R2, RZ, 0xffffffff, P3 ;  /* 0xffffffffff027807 */ /* 0x000fe40001800000 */
[----:B------:R-:W-:Y:S02]  /*5ee0*/  CS2R R42, SRZ ;  /* 0x00000000002a7805 */ /* 0x000fe4000001ff00 */
[----:B------:R-:W-:Y:S02]  /*5ef0*/  P2R R83, PR, RZ, 0x20 ;  /* 0x00000020ff537803 */ /* 0x000fe40000000000 */
[----:B------:R-:W-:Y:S02]  /*5f00*/  CS2R R40, SRZ ;  /* 0x0000000000287805 */ /* 0x000fe4000001ff00 */
[----:B------:R-:W-:Y:S02]  /*5f10*/  @P2 SEL R2, R3, R2, !P4 ;  /* 0x0000000203022207 */ /* 0x000fe40006000000 */
[----:B------:R-:W-:Y:S02]  /*5f20*/  @P5 SHF.L.U32 R0, R73, 0x1f, RZ ;  /* 0x0000001f49005819 */ /* 0x000fe400000006ff */
[----:B------:R-:W-:Y:S02]  /*5f30*/  LOP3.LUT R2, R2, 0x1, RZ, 0xc0, !PT ;  /* 0x0000000102027812 */ /* 0x000fe400078ec0ff */
[----:B------:R1:W3:Y:S02]  /*5f40*/  @P5 SYNCS.PHASECHK.TRANS64.TRYWAIT P1, [UR36+0x20], R0 ;  /* 0x00002000ff0055a7 */ /* 0x0002e40008021124 */
[----:B------:R-:W-:Y:S04]  /*5f50*/  ISETP.NE.U32.AND P2, PT, R2, 0x1, PT ;  /* 0x000000010200780c */ /* 0x000fe80003f45070 */
[----:B------:R-:W-:Y:S02]  /*5f60*/  P2R R87, PR, RZ, 0x4 ;  /* 0x00000004ff577803 */ /* 0x000fe40000000000 */
[----:B-1----:R-:W-:Y:S04]  /*5f70*/  SHF.L.U32 R0, R72, 0x1f, RZ ;  /* 0x0000001f48007819 */ /* 0x002fe800000006ff */
[----:B------:R1:W4:Y:S01]  /*5f80*/  SYNCS.PHASECHK.TRANS64.TRYWAIT P0, [R84+URZ+0x90], R0 ;  /* 0x00009000540075a7 */ /* 0x00032200080011ff */
[----:B---3--:R-:W-:Y:S01]  /*5f90*/  @P5 SEL R86, RZ, 0x1, !P1 ;  /* 0x00000001ff565807 */ /* 0x008fe20004800000 */
[----:B-1----:R-:W-:Y:S06]  /*5fa0*/  @!P5 BRA `(.L_x_93) ;  /* 0x000000000058d947 */ /* 0x002fec0003800000 */
[----:B------:R-:W-:Y:S01]  /*5fb0*/  IMAD.MOV.U32 R54, RZ, RZ, RZ ;  /* 0x000000ffff367224 */ /* 0x000fe200078e00ff */
[----:B------:R-:W-:Y:S01]  /*5fc0*/  ISETP.NE.AND P1, PT, R86, RZ, PT ;  /* 0x000000ff5600720c */ /* 0x000fe20003f25270 */
[----:B------:R-:W-:Y:S01]  /*5fd0*/  BSSY B0, `(.L_x_94) ;  /* 0x000000c000007945 */ /* 0x000fe20003800000 */
[----:B------:R-:W-:Y:S02]  /*5fe0*/  CS2R R42, SRZ ;  /* 0x00000000002a7805 */ /* 0x000fe4000001ff00 */
[----:B------:R-:W-:Y:S02]  /*5ff0*/  CS2R R40, SRZ ;  /* 0x0000000000287805 */ /* 0x000fe4000001ff00 */
[----:B------:R-:W-:Y:S02]  /*6000*/  CS2R R46, SRZ ;  /* 0x00000000002e7805 */ /* 0x000fe4000001ff00 */
[----:B------:R-:W-:Y:S02]  /*6010*/  CS2R R44, SRZ ;  /* 0x00000000002c7805 */ /* 0x000fe4000001ff00 */
[----:B------:R-:W-:Y:S02]  /*6020*/  CS2R R50, SRZ ;  /* 0x0000000000327805 */ /* 0x000fe4000001ff00 */
[----:B------:R-:W-:Y:S02]  /*6030*/  CS2R R48, SRZ ;  /* 0x0000000000307805 */ /* 0x000fe4000001ff00 */
[----:B------:R-:W-:Y:S01]  /*6040*/  CS2R R52, SRZ ;  /* 0x0000000000347805 */ /* 0x000fe2000001ff00 */
[----:B------:R-:W-:Y:S06]  /*6050*/  @P1 BRA `(.L_x_95) ;  /* 0x00000000000c1947 */ /* 0x000fec0003800000 */
[----:B------:R-:W-:Y:S04]  /*6060*/  SHF.L.U32 R3, R73, 0x1f, RZ ;  /* 0x0000001f49037819 */ /* 0x000fe800000006ff */
[----:B------:R-:W1:Y:S02]  /*6070*/  SYNCS.PHASECHK.TRANS64.TRYWAIT P1, [UR36+0x20], R3 ;  /* 0x00002003ff0075a7 */ /* 0x000e640008021124 */
[----:B-1----:R-:W-:Y:S05]  /*6080*/  @!P1 BRA `(.L_x_96) ;  /* 0x0000002800409947 */ /* 0x002fea0003800000 */
.L_x_95:
[----:B------:R-:W-:Y:S05]  /*6090*/  BSYNC B0 ;  /* 0x0000000000007941 */ /* 0x000fea0003800000 */
.L_x_94:
[----:B------:R-:W-:Y:S01]  /*60a0*/  ISETP.NE.AND P1, PT, R87, RZ, PT ;  /* 0x000000ff5700720c */ /* 0x000fe20003f25270 */
[----:B------:R-:W-:Y:S11]  /*60b0*/  HFMA2 R85, -RZ, RZ, 0, 5.9604644775390625e-08 ;  /* 0x00000001ff557431 */ /* 0x000ff600000001ff */
[----:B------:R-:W-:Y:S01]  /*60c0*/  @!UPT UIADD3 URZ, UPT, UPT, URZ, URZ, URZ ;  /* 0x000000fffffff290 */ /* 0x000fe2000fffe0ff */
[----:B------:R3:W1:Y:S04]  /*60d0*/  @P1 LDS.128 R40, [R76] ;  /* 0x000000004c281984 */ /* 0x0006680000000c00 */
[----:B------:R3:W1:Y:S04]  /*60e0*/  @P1 LDS.128 R44, [R75+0x10] ;  /* 0x000010004b2c1984 */ /* 0x0006680000000c00 */
[----:B------:R3:W1:Y:S04]  /*60f0*/  @P1 LDS.128 R48, [R74+0x20] ;  /* 0x000020004a301984 */ /* 0x0006680000000c00 */
[----:B------:R3:W1:Y:S02]  /*6100*/  @P1 LDS.128 R52, [R82+0x30] ;  /* 0x0000300052341984 */ /* 0x0006640000000c00 */
.L_x_93:
[----:B------:R-:W-:Y:S05]  /*6110*/  BSYNC B1 ;  /* 0x0000000000017941 */ /* 0x000fea0003800000 */
.L_x_92:
[----:B-1----:R-:W-:Y:S04]  /*6120*/  SHF.R.U32.HI R2, RZ, 0x15, R34 ;  /* 0x00000015ff027819 */ /* 0x002fe80000011622 */
[----:B------:R-:W-:Y:S01]  /*6130*/  LOP3.LUT P1, RZ, R2, 0x3, R68, 0x48, !PT ;  /* 0x0000000302ff7812 */ /* 0x000fe20007824844 */
[----:B------:R-:W-:Y:S01]  /*6140*/  @!UPT UIADD3 URZ, UPT, UPT, URZ, URZ, URZ ;  /* 0x000000fffffff290 */ /* 0x000fe2000fffe0ff */
[----:B----4-:R-:W-:Y:S11]  /*6150*/  @P0 BRA `(.L_x_97) ;  /* 0x0000000000080947 */ /* 0x010ff60003800000 */
[----:B------:R-:W1:Y:S02]  /*6160*/  SYNCS.PHASECHK.TRANS64.TRYWAIT P0, [R84+URZ+0x90], R0 ;  /* 0x00009000540075a7 */ /* 0x000e6400080011ff */
[----:B-1----:R-:W-:Y:S05]  /*6170*/  @!P0 BRA `(.L_x_98) ;  /* 0x00000028001c8947 */ /* 0x002fea0003800000 */
.L_x_97:
[----:B------:R-:W-:Y:S05]  /*6180*/  @!P1 BRA `(.L_x_99) ;  /* 0x0000000000409947 */ /* 0x000fea0003800000 */
[----:B------:R-:W4:Y:S01]  /*6190*/  LDCU.64 UR8, c[0x4][0x70] ;  /* 0x01000e00ff0877ac */ /* 0x000f220008000a00 */
[----:B------:R-:W-:Y:S01]  /*61a0*/  MOV R3, 0x0 ;  /* 0x0000000000037802 */ /* 0x000fe20000000f00 */
[----:B------:R-:W-:Y:S02]  /*61b0*/  HFMA2 R12, -RZ, RZ, 0, 5.9604644775390625e-08 ;  /* 0x00000001ff0c7431 */ /* 0x000fe400000001ff */
[----:B------:R-:W-:Y:S02]  /*61c0*/  IMAD.MOV.U32 R8, RZ, RZ, 0x192 ;  /* 0x00000192ff087424 */ /* 0x000fe400078e00ff */
[----:B------:R-:W-:Y:S01]  /*61d0*/  IMAD.MOV.U32 R13, RZ, RZ, RZ ;  /* 0x000000ffff0d7224 */ /* 0x000fe200078e00ff */
[----:B------:R-:W5:Y:S01]  /*61e0*/  LDCU.64 UR6, c[0x4][0x78] ;  /* 0x01000f00ff0677ac */ /* 0x000f620008000a00 */
[----:B------:R-:W1:Y:S01]  /*61f0*/  LDC.64 R2, c[0x4][R3] ;  /* 0x0100000003027b82 */ /* 0x000e620000000a00 */
[----:B------:R-:W2:Y:S01]  /*6200*/  LDCU.64 UR4, c[0x4][0x10] ;  /* 0x01000200ff0477ac */ /* 0x000ea20008000a00 */
[----:B----4-:R-:W-:Y:S01]  /*6210*/  MOV R5, UR9 ;  /* 0x0000000900057c02 */ /* 0x010fe20008000f00 */
[----:B------:R-:W-:Y:S01]  /*6220*/  IMAD.U32 R4, RZ, RZ, UR8 ;  /* 0x00000008ff047e24 */ /* 0x000fe2000f8e00ff */
[----:B-----5:R-:W-:Y:S01]  /*6230*/  MOV R7, UR7 ;  /* 0x0000000700077c02 */ /* 0x020fe20008000f00 */
[----:B------:R-:W-:Y:S01]  /*6240*/  IMAD.U32 R6, RZ, RZ, UR6 ;  /* 0x00000006ff067e24 */ /* 0x000fe2000f8e00ff */
[----:B--2---:R-:W-:Y:S01]  /*6250*/  MOV R11, UR5 ;  /* 0x00000005000b7c02 */ /* 0x004fe20008000f00 */
[----:B------:R-:W-:Y:S02]  /*6260*/  IMAD.U32 R10, RZ, RZ, UR4 ;  /* 0x00000004ff0a7e24 */ /* 0x000fe4000f8e00ff */
[----:B------:R-:W-:Y:S07]  /*6270*/  LEPC R20, `(.L_x_99) ;  /* 0x000000001014794e */ /* 0x000fee0000000000 */
[----:B-1-3--:R-:W-:Y:S05]  /*6280*/  CALL.ABS.NOINC R2 ;  /* 0x0000000002007343 */ /* 0x00afea0003c00000 */
.L_x_99:
[----:B------:R-:W-:Y:S05]  /*6290*/  WARPSYNC.ALL ;  /* 0x0000000000007948 */ /* 0x000fea0003800000 */
[----:B------:R-:W-:Y:S01]  /*62a0*/  R2UR UR4, R34 ;  /* 0x00000000220472ca */ /* 0x000fe200000e0000 */
[----:B------:R-:W-:Y:S01]  /*62b0*/  BSSY.RECONVERGENT B0, `(.L_x_100) ;  /* 0x0000039000007945 */ /* 0x000fe20003800200 */
[----:B------:R-:W-:Y:S11]  /*62c0*/  ISETP.NE.AND P0, PT, R78, RZ, PT ;  /* 0x000000ff4e00720c */ /* 0x000ff60003f05270 */
[----:B------:R-:W1:Y:S02]  /*62d0*/  LDTM.x16 R4, tmem[UR4] ;  /* 0x00000004000479ee */ /* 0x000e640008240000 */
[C---:B-12---:R-:W-:Y:S01]  /*62e0*/  FMUL R0, R33.reuse, R4 ;  /* 0x0000000421007220 */ /* 0x046fe20000400000 */
[C---:B------:R-:W-:Y:S01]  /*62f0*/  FMUL R2, R33.reuse, R5 ;  /* 0x0000000521027220 */ /* 0x040fe20000400000 */
[C---:B------:R-:W-:Y:S01]  /*6300*/  FMUL R3, R33.reuse, R6 ;  /* 0x0000000621037220 */ /* 0x040fe20000400000 */
[----:B------:R-:W-:Y:S01]  /*6310*/  FMUL R7, R33, R7 ;  /* 0x0000000721077220 */ /* 0x000fe20000400000 */
[----:B------:R-:W-:Y:S01]  /*6320*/  FFMA R36, R35, R40, R0 ;  /* 0x0000002823247223 */ /* 0x000fe20000000000 */
        /* <DEDUP_REMOVED lines=10> */
[----:B------:R1:W-:Y:S01]  /*63d0*/  STS.128 [R76], R36 ;  /* 0x000000244c007388 */ /* 0x0003e20000000c00 */
        /* <DEDUP_REMOVED lines=8> */
[----:B------:R1:W-:Y:S01]  /*6460*/  STS.128 [R75+0x10], R4 ;  /* 0x000010044b007388 */ /* 0x0003e20000000c00 */
[----:B------:R-:W-:Y:S01]  /*6470*/  FMUL R13, R33, R17 ;  /* 0x00000011210d7220 */ /* 0x000fe20000400000 */
[----:B------:R-:W-:Y:S01]  /*6480*/  FFMA R10, R35, R50, R10 ;  /* 0x00000032230a7223 */ /* 0x000fe2000000000a */
[----:B------:R-:W-:Y:S01]  /*6490*/  FMUL R14, R33, R18 ;  /* 0x00000012210e7220 */ /* 0x000fe20000400000 */
[----:B------:R-:W-:Y:S01]  /*64a0*/  FFMA R11, R35, R51, R15 ;  /* 0x00000033230b7223 */ /* 0x000fe2000000000f */
[----:B------:R-:W-:Y:S01]  /*64b0*/  FMUL R19, R33, R19 ;  /* 0x0000001321137220 */ /* 0x000fe20000400000 */
[C---:B------:R-:W-:Y:S01]  /*64c0*/  FFMA R12, R35.reuse, R52, R12 ;  /* 0x00000034230c7223 */ /* 0x040fe2000000000c */
[C---:B------:R-:W-:Y:S01]  /*64d0*/  FFMA R13, R35.reuse, R53, R13 ;  /* 0x00000035230d7223 */ /* 0x040fe2000000000d */
[C---:B------:R-:W-:Y:S01]  /*64e0*/  FFMA R14, R35.reuse, R54, R14 ;  /* 0x00000036230e7223 */ /* 0x040fe2000000000e */
[----:B------:R1:W-:Y:S01]  /*64f0*/  STS.128 [R74+0x20], R8 ;  /* 0x000020084a007388 */ /* 0x0003e20000000c00 */
[----:B------:R-:W-:Y:S05]  /*6500*/  FFMA R15, R35, R55, R19 ;  /* 0x00000037230f7223 */ /* 0x000fea0000000013 */
[----:B------:R1:W-:Y:S01]  /*6510*/  STS.128 [R82+0x30], R12 ;  /* 0x0000300c52007388 */ /* 0x0003e20000000c00 */
[----:B------:R-:W-:Y:S01]  /*6520*/  @!PT LDS RZ, [RZ] ;  /* 0x00000000fffff984 */ /* 0x000fe20000000800 */
[----:B------:R-:W-:Y:S01]  /*6530*/  @!PT LDS RZ, [RZ] ;  /* 0x00000000fffff984 */ /* 0x000fe20000000800 */
[----:B------:R-:W-:Y:S01]  /*6540*/  @!PT LDS RZ, [RZ] ;  /* 0x00000000fffff984 */ /* 0x000fe20000000800 */
[----:B------:R-:W-:Y:S01]  /*6550*/  @!PT LDS RZ, [RZ] ;  /* 0x00000000fffff984 */ /* 0x000fe20000000800 */
[----:B------:R2:W-:Y:S06]  /*6560*/  MEMBAR.ALL.CTA ;  /* 0x0000000000007992 */ /* 0x0005ec0000008000 */
[----:B--2---:R-:W2:Y:S02]  /*6570*/  FENCE.VIEW.ASYNC.S ;  /* 0x00000000000073c6 */ /* 0x004ea40000000000 */
[----:B--2---:R-:W-:Y:S06]  /*6580*/  BAR.SYNC.DEFER_BLOCKING 0x1, 0x80 ;  /* 0x0042000000007b1d */ /* 0x004fec0000010000 */
[----:B------:R-:W-:Y:S05]  /*6590*/  @P0 BRA `(.L_x_101) ;  /* 0x0000000000280947 */ /* 0x000fea0003800000 */
[----:B------:R-:W-:Y:S01]  /*65a0*/  UIADD3 UR4, UPT, UPT, UR36, 0x200, URZ ;  /* 0x0000020024047890 */ /* 0x000fe2000fffe0ff */
[----:B------:R-:W-:Y:S05]  /*65b0*/  UMOV UR43, UR52 ;  /* 0x00000034002b7c82 */ /* 0x000fea0008000000 */
[----:B------:R-:W-:Y:S01]  /*65c0*/  MOV R69, UR4 ;  /* 0x0000000400457c02 */ /* 0x000fe20008000f00 */
[----:B------:R-:W-:Y:S03]  /*65d0*/  UIADD3 UR4, UP0, UPT, UR50, 0x680, URZ ;  /* 0x0000068032047890 */ /* 0x000fe6000ff1e0ff */
[----:B------:R-:W-:Y:S01]  /*65e0*/  R2UR UR40, R69 ;  /* 0x00000000452872ca */ /* 0x000fe200000e0000 */
[----:B------:R-:W-:Y:S11]  /*65f0*/  UIADD3.X UR5, UPT, UPT, URZ, UR51, URZ, UP0, !UPT ;  /* 0x00000033ff057290 */ /* 0x000ff600087fe4ff */
[----:B------:R-:W-:Y:S01]  /*6600*/  @!UPT UIADD3 URZ, UPT, UPT, URZ, URZ, URZ ;  /* 0x000000fffffff290 */ /* 0x000fe2000fffe0ff */
[----:B------:R2:W-:Y:S01]  /*6610*/  UTMASTG.3D [UR40], [UR4] ;  /* 0x00000028040073b5 */ /* 0x0005e20008010000 */
[----:B------:R0:W-:Y:S01]  /*6620*/  UTMACMDFLUSH ;  /* 0x00000000000079b7 */ /* 0x0001e20000000000 */
[----:B--2---:R-:W-:Y:S04]  /*6630*/  DEPBAR.LE SB0, 0x1 ;  /* 0x000080400000791a */ /* 0x004fe80000000000 */
.L_x_101:
[----:B------:R-:W-:Y:S05]  /*6640*/  BSYNC.RECONVERGENT B0 ;  /* 0x0000000000007941 */ /* 0x000fea0003800200 */
.L_x_100:
[----:B------:R-:W-:Y:S01]  /*6650*/  BAR.SYNC.DEFER_BLOCKING 0x1, 0x80 ;  /* 0x0042000000007b1d */ /* 0x000fe20000010000 */
[----:B------:R-:W-:Y:S01]  /*6660*/  ISETP.NE.AND P1, PT, R83, RZ, PT ;  /* 0x000000ff5300720c */ /* 0x000fe20003f25270 */
[----:B------:R-:W-:Y:S01]  /*6670*/  UISETP.NE.AND UP0, UPT, UR39, URZ, UPT ;  /* 0x000000ff2700728c */ /* 0x000fe2000bf05270 */
[----:B------:R-:W-:Y:S11]  /*6680*/  LEA R2, R85, UR36, 0x3 ;  /* 0x0000002455027c11 */ /* 0x000ff6000f8e18ff */
[----:B------:R-:W-:Y:S01]  /*6690*/  @P1 SHF.L.U32 R3, R73, 0x1f, RZ ;  /* 0x0000001f49031819 */ /* 0x000fe200000006ff */
[----:B------:R-:W-:Y:S06]  /*66a0*/  BRA.U !UP0, `(.L_x_102) ;  /* 0x0000000108247547 */ /* 0x000fec000b800000 */
[----:B-1----:R-:W-:Y:S01]  /*66b0*/  IMAD.U32 R4, RZ, RZ, UR37 ;  /* 0x00000025ff047e24 */ /* 0x002fe2000f8e00ff */
[----:B------:R-:W-:Y:S01]  /*66c0*/  MOV R0, UR45 ;  /* 0x0000002d00007c02 */ /* 0x000fe20008000f00 */
[----:B------:R-:W-:Y:S03]  /*66d0*/  UIADD3 UR4, UPT, UPT, UR37, 0x1, URZ ;  /* 0x0000000125047890 */ /* 0x000fe6000fffe0ff */
[----:B------:R-:W-:Y:S01]  /*66e0*/  @P1 LEA R4, R4, UR36, 0x3 ;  /* 0x0000002404041c11 */ /* 0x000fe2000f8e18ff */
[----:B------:R-:W-:Y:S04]  /*66f0*/  UISETP.NE.AND UP0, UPT, UR4, 0x4, UPT ;  /* 0x000000040400788c */ /* 0x000fe8000bf05270 */
[----:B------:R-:W-:Y:S01]  /*6700*/  @P1 VIADD R4, R4, 0x40 ;  /* 0x0000004004041836 */ /* 0x000fe20000000000 */
[----:B------:R-:W-:Y:S04]  /*6710*/  USEL UR37, UR4, URZ, UP0 ;  /* 0x000000ff04257287 */ /* 0x000fe80008000000 */
[----:B------:R-:W-:Y:S04]  /*6720*/  @P1 PRMT R0, R0, 0x654, R4 ;  /* 0x0000065400001816 */ /* 0x000fe80000000004 */
[----:B------:R2:W-:Y:S04]  /*6730*/  @P1 SYNCS.ARRIVE.TRANS64.RED.A1T0 RZ, [R0+URZ], RZ ;  /* 0x000000ff00ff19a7 */ /* 0x0005e800081004ff */
.L_x_102:
[----:B------:R-:W4:Y:S01]  /*6740*/  @P1 SYNCS.PHASECHK.TRANS64.TRYWAIT P0, [R2+URZ+0x20], R3 ;  /* 0x00002003020015a7 */ /* 0x000f2200080011ff */
[----:B------:R-:W-:Y:S01]  /*6750*/  BSSY B1, `(.L_x_103) ;  /* 0x0000016000017945 */ /* 0x000fe20003800000 */
[----:B----4-:R-:W-:Y:S03]  /*6760*/  @P1 SEL R86, RZ, 0x1, !P0 ;  /* 0x00000001ff561807 */ /* 0x010fe60004000000 */
[----:B------:R-:W-:Y:S05]  /*6770*/  @!P1 BRA `(.L_x_104) ;  /* 0x00000000004c9947 */ /* 0x000fea0003800000 */
[----:B------:R-:W-:Y:S01]  /*6780*/  ISETP.NE.AND P0, PT, R86, RZ, PT ;  /* 0x000000ff5600720c */ /* 0x000fe20003f05270 */
[----:B------:R-:W-:Y:S01]  /*6790*/  BSSY B0, `(.L_x_105) ;  /* 0x000000b000007945 */ /* 0x000fe20003800000 */
[----:B------:R-:W-:Y:S11]  /*67a0*/  ISETP.NE.AND P1, PT, R87, RZ, PT ;  /* 0x000000ff5700720c */ /* 0x000ff60003f25270 */
[----:B------:R-:W-:Y:S02]  /*67b0*/  @!UPT UIADD3 URZ, UPT, UPT, URZ, URZ, URZ ;  /* 0x000000fffffff290 */ /* 0x000fe4000fffe0ff */
[C---:B-1----:R-:W-:Y:S01]  /*67c0*/  @P1 IMAD R6, R85.reuse, 0x2000, R76 ;  /* 0x0000200055061824 */ /* 0x042fe200078e024c */
[C---:B------:R-:W-:Y:S01]  /*67d0*/  @P1 LEA R4, R85.reuse, R74, 0xd ;  /* 0x0000004a55041211 */ /* 0x040fe200078e68ff */
[C---:B------:R-:W-:Y:S02]  /*67e0*/  @P1 IMAD R5, R85.reuse, 0x2000, R75 ;  /* 0x0000200055051824 */ /* 0x040fe400078e024b */
[----:B------:R-:W-:Y:S01]  /*67f0*/  @P1 IMAD R3, R85, 0x2000, R82 ;  /* 0x0000200055031824 */ /* 0x000fe200078e0252 */
[----:B------:R-:W-:Y:S06]  /*6800*/  @P0 BRA `(.L_x_106) ;  /* 0x00000000000c0947 */ /* 0x000fec0003800000 */
[----:B--2---:R-:W-:Y:S04]  /*6810*/  SHF.L.U32 R0, R73, 0x1f, RZ ;  /* 0x0000001f49007819 */ /* 0x004fe800000006ff */
[----:B------:R-:W1:Y:S02]  /*6820*/  SYNCS.PHASECHK.TRANS64.TRYWAIT P0, [R2+URZ+0x20], R0 ;  /* 0x00002000020075a7 */ /* 0x000e6400080011ff */
[----:B-1----:R-:W-:Y:S05]  /*6830*/  @!P0 BRA `(.L_x_107) ;  /* 0x0000002000808947 */ /* 0x002fea0003800000 */
.L_x_106:
[----:B------:R-:W-:Y:S05]  /*6840*/  BSYNC B0 ;  /* 0x0000000000007941 */ /* 0x000fea0003800000 */
.L_x_105:
[----:B------:R-:W-:Y:S02]  /*6850*/  ISETP.NE.AND P0, PT, R87, RZ, PT ;  /* 0x000000ff5700720c */ /* 0x000fe40003f05270 */
[----:B------:R-:W-:Y:S11]  /*6860*/  IADD3 R85, PT, PT, R85, 0x1, RZ ;  /* 0x0000000155557810 */ /* 0x000ff60007ffe0ff */
[----:B------:R4:W1:Y:S04]  /*6870*/  @P0 LDS.128 R40, [R6] ;  /* 0x0000000006280984 */ /* 0x0008680000000c00 */
[----:B------:R4:W1:Y:S04]  /*6880*/  @P0 LDS.128 R44, [R5+0x10] ;  /* 0x00001000052c0984 */ /* 0x0008680000000c00 */
[----:B------:R4:W1:Y:S04]  /*6890*/  @P0 LDS.128 R48, [R4+0x20] ;  /* 0x0000200004300984 */ /* 0x0008680000000c00 */
[----:B------:R4:W1:Y:S02]  /*68a0*/  @P0 LDS.128 R52, [R3+0x30] ;  /* 0x0000300003340984 */ /* 0x0008640000000c00 */
.L_x_104:
[----:B------:R-:W-:Y:S05]  /*68b0*/  BSYNC B1 ;  /* 0x0000000000017941 */ /* 0x000fea0003800000 */
.L_x_103:
[----:B-12---:R-:W-:Y:S05]  /*68c0*/  VIADD R0, R34, 0x10 ;  /* 0x0000001022007836 */ /* 0x006fea0000000000 */
[----:B------:R-:W-:Y:S04]  /*68d0*/  SHF.R.U32.HI R0, RZ, 0x15, R0 ;  /* 0x00000015ff007819 */ /* 0x000fe80000011600 */
[----:B------:R-:W-:Y:S11]  /*68e0*/  LOP3.LUT P0, RZ, R0, 0x3, R68, 0x48, !PT ;  /* 0x0000000300ff7812 */ /* 0x000ff60007804844 */
[----:B------:R-:W-:Y:S02]  /*68f0*/  @!UPT UIADD3 URZ, UPT, UPT, URZ, URZ, URZ ;  /* 0x000000fffffff290 */ /* 0x000fe4000fffe0ff */
[----:B------:R-:W-:Y:S05]  /*6900*/  @!P0 BRA `(.L_x_108) ;  /* 0x0000000000408947 */ /* 0x000fea0003800000 */
[----:B------:R-:W1:Y:S01]  /*6910*/  LDCU.64 UR8, c[0x4][0x70] ;  /* 0x01000e00ff0877ac */ /* 0x000e620008000a00 */
[----:B----4-:R-:W-:Y:S01]  /*6920*/  MOV R3, 0x0 ;  /* 0x0000000000037802 */ /* 0x010fe20000000f00 */
[----:B------:R-:W-:Y:S02]  /*6930*/  HFMA2 R12, -RZ, RZ, 0, 5.9604644775390625e-08 ;  /* 0x00000001ff0c7431 */ /* 0x000fe400000001ff */
[----:B------:R-:W-:Y:S02]  /*6940*/  IMAD.MOV.U32 R8, RZ, RZ, 0x192 ;  /* 0x00000192ff087424 */ /* 0x000fe400078e00ff */
[----:B------:R-:W-:Y:S01]  /*6950*/  IMAD.MOV.U32 R13, RZ, RZ, RZ ;  /* 0x000000ffff0d7224 */ /* 0x000fe200078e00ff */
[----:B------:R-:W2:Y:S01]  /*6960*/  LDCU.64 UR6, c[0x4][0x78] ;  /* 0x01000f00ff0677ac */ /* 0x000ea20008000a00 */
[----:B------:R-:W4:Y:S01]  /*6970*/  LDC.64 R2, c[0x4][R3] ;  /* 0x0100000003027b82 */ /* 0x000f220000000a00 */
[----:B------:R-:W5:Y:S01]  /*6980*/  LDCU.64 UR4, c[0x4][0x10] ;  /* 0x01000200ff0477ac */ /* 0x000f620008000a00 */
[----:B-1----:R-:W-:Y:S01]  /*6990*/  MOV R5, UR9 ;  /* 0x0000000900057c02 */ /* 0x002fe20008000f00 */
[----:B------:R-:W-:Y:S01]  /*69a0*/  IMAD.U32 R4, RZ, RZ, UR8 ;  /* 0x00000008ff047e24 */ /* 0x000fe2000f8e00ff */
[----:B--2---:R-:W-:Y:S01]  /*69b0*/  MOV R7, UR7 ;  /* 0x0000000700077c02 */ /* 0x004fe20008000f00 */
[----:B------:R-:W-:Y:S01]  /*69c0*/  IMAD.U32 R6, RZ, RZ, UR6 ;  /* 0x00000006ff067e24 */ /* 0x000fe2000f8e00ff */
[----:B-----5:R-:W-:Y:S01]  /*69d0*/  MOV R11, UR5 ;  /* 0x00000005000b7c02 */ /* 0x020fe20008000f00 */
[----:B------:R-:W-:Y:S02]  /*69e0*/  IMAD.U32 R10, RZ, RZ, UR4 ;  /* 0x00000004ff0a7e24 */ /* 0x000fe4000f8e00ff */
[----:B------:R-:W-:Y:S07]  /*69f0*/  LEPC R20, `(.L_x_108) ;  /* 0x000000001014794e */ /* 0x000fee0000000000 */
[----:B---34-:R-:W-:Y:S05]  /*6a00*/  CALL.ABS.NOINC R2 ;  /* 0x0000000002007343 */ /* 0x018fea0003c00000 */
.L_x_108:
[----:B------:R-:W-:Y:S05]  /*6a10*/  WARPSYNC.ALL ;  /* 0x0000000000007948 */ /* 0x000fea0003800000 */
[----:B------:R-:W-:Y:S01]  /*6a20*/  R2UR UR4, R34 ;  /* 0x00000000220472ca */ /* 0x000fe200000e0000 */
[----:B------:R-:W-:Y:S01]  /*6a30*/  BSSY.RECONVERGENT B0, `(.L_x_109) ;  /* 0x0000040000007945 */ /* 0x000fe20003800200 */
[----:B------:R-:W-:Y:S02]  /*6a40*/  ISETP.NE.AND P6, PT, R83, RZ, PT ;  /* 0x000000ff5300720c */ /* 0x000fe40003fc5270 */
[----:B------:R-:W-:Y:S02]  /*6a50*/  ISETP.NE.AND P0, PT, R78, RZ, PT ;  /* 0x000000ff4e00720c */ /* 0x000fe40003f05270 */
[----:B------:R-:W-:Y:S07]  /*6a60*/  MOV R20, UR37 ;  /* 0x0000002500147c02 */ /* 0x000fee0008000f00 */
[----:B----4-:R-:W1:Y:S02]  /*6a70*/  LDTM.x16 R4, tmem[UR4+0x10] ;  /* 0x00001004000479ee */ /* 0x010e640008240000 */
[----:B------:R-:W-:Y:S01]  /*6a80*/  @P6 LEA R20, R20, UR36, 0x3 ;  /* 0x0000002414146c11 */ /* 0x000fe2000f8e18ff */
[C---:B-1----:R-:W-:Y:S01]  /*6a90*/  FMUL R0, R33.reuse, R4 ;  /* 0x0000000421007220 */ /* 0x042fe20000400000 */
        /* <DEDUP_REMOVED lines=33> */
[----:B------:R-:W-:Y:S01]  /*6cb0*/  FFMA R15, R35, R55, R19 ;  /* 0x00000037230f7223 */ /* 0x000fe20000000013 */
[----:B------:R-:W-:Y:S02]  /*6cc0*/  MOV R16, UR45 ;  /* 0x0000002d00107c02 */ /* 0x000fe40008000f00 */
[----:B------:R-:W-:Y:S02]  /*6cd0*/  @P6 IADD3 R17, PT, PT, R20, 0x40, RZ ;  /* 0x0000004014116810 */ /* 0x000fe40007ffe0ff */
[----:B------:R1:W-:Y:S01]  /*6ce0*/  STS.128 [R82+0x2030], R12 ;  /* 0x0020300c52007388 */ /* 0x0003e20000000c00 */
[----:B------:R-:W-:Y:S02]  /*6cf0*/  LEA R0, R85, UR36, 0x3 ;  /* 0x0000002455007c11 */ /* 0x000fe4000f8e18ff */
[----:B------:R-:W-:Y:S01]  /*6d00*/  @P6 PRMT R16, R16, 0x654, R17 ;  /* 0x0000065410106816 */ /* 0x000fe20000000011 */
[----:B------:R-:W-:Y:S01]  /*6d10*/  @!PT LDS RZ, [RZ] ;  /* 0x00000000fffff984 */ /* 0x000fe20000000800 */
[----:B------:R-:W-:Y:S01]  /*6d20*/  @!PT LDS RZ, [RZ] ;  /* 0x00000000fffff984 */ /* 0x000fe20000000800 */
[----:B------:R-:W-:Y:S01]  /*6d30*/  @!PT LDS RZ, [RZ] ;  /* 0x00000000fffff984 */ /* 0x000fe20000000800 */
[----:B------:R-:W-:Y:S01]  /*6d40*/  @!PT LDS RZ, [RZ] ;  /* 0x00000000fffff984 */ /* 0x000fe20000000800 */
[----:B------:R2:W-:Y:S06]  /*6d50*/  MEMBAR.ALL.CTA ;  /* 0x0000000000007992 */ /* 0x0005ec0000008000 */
[----:B--2---:R-:W2:Y:S01]  /*6d60*/  FENCE.VIEW.ASYNC.S ;  /* 0x00000000000073c6 */ /* 0x004ea20000000000 */
[----:B------:R-:W-:Y:S01]  /*6d70*/  @P6 SHF.L.U32 R2, R73, 0x1f, RZ ;  /* 0x0000001f49026819 */ /* 0x000fe200000006ff */
[----:B--2---:R-:W-:Y:S06]  /*6d80*/  BAR.SYNC.DEFER_BLOCKING 0x1, 0x80 ;  /* 0x0042000000007b1d */ /* 0x004fec0000010000 */
[----:B------:R-:W-:Y:S05]  /*6d90*/  @P0 BRA `(.L_x_110) ;  /* 0x0000000000240947 */ /* 0x000fea0003800000 */
[----:B------:R-:W-:Y:S02]  /*6da0*/  UIADD3 UR4, UP0, UPT, UR50, 0x680, URZ ;  /* 0x0000068032047890 */ /* 0x000fe4000ff1e0ff */
[----:B------:R-:W-:Y:S02]  /*6db0*/  UIADD3 UR9, UPT, UPT, UR41, 0x10, URZ ;  /* 0x0000001029097890 */ /* 0x000fe4000fffe0ff */
[----:B------:R-:W-:Y:S02]  /*6dc0*/  UIADD3 UR8, UPT, UPT, UR36, 0x2200, URZ ;  /* 0x0000220024087890 */ /* 0x000fe4000fffe0ff */
[----:B------:R-:W-:Y:S01]  /*6dd0*/  UIADD3.X UR5, UPT, UPT, URZ, UR51, URZ, UP0, !UPT ;  /* 0x00000033ff057290 */ /* 0x000fe200087fe4ff */
[----:B------:R-:W-:Y:S01]  /*6de0*/  UMOV UR10, UR42 ;  /* 0x0000002a000a7c82 */ /* 0x000fe20008000000 */
[----:B------:R-:W-:Y:S07]  /*6df0*/  UMOV UR11, UR52 ;  /* 0x00000034000b7c82 */ /* 0x000fee0008000000 */
[----:B------:R2:W-:Y:S01]  /*6e00*/  UTMASTG.3D [UR8], [UR4] ;  /* 0x00000008040073b5 */ /* 0x0005e20008010000 */
[----:B------:R0:W-:Y:S01]  /*6e10*/  UTMACMDFLUSH ;  /* 0x00000000000079b7 */ /* 0x0001e20000000000 */
[----:B--2---:R-:W-:Y:S04]  /*6e20*/  DEPBAR.LE SB0, 0x1 ;  /* 0x000080400000791a */ /* 0x004fe80000000000 */
.L_x_110:
[----:B------:R-:W-:Y:S05]  /*6e30*/  BSYNC.RECONVERGENT B0 ;  /* 0x0000000000007941 */ /* 0x000fea0003800200 */
.L_x_109:
[----:B------:R-:W-:Y:S01]  /*6e40*/  BAR.SYNC.DEFER_BLOCKING 0x1, 0x80 ;  /* 0x0042000000007b1d */ /* 0x000fe20000010000 */
[----:B------:R-:W-:Y:S04]  /*6e50*/  UIADD3 UR4, UPT, UPT, UR37, 0x1, URZ ;  /* 0x0000000125047890 */ /* 0x000fe8000fffe0ff */
[----:B------:R-:W-:Y:S04]  /*6e60*/  UISETP.NE.AND UP0, UPT, UR4, 0x4, UPT ;  /* 0x000000040400788c */ /* 0x000fe8000bf05270 */
[----:B------:R-:W-:Y:S01]  /*6e70*/  USEL UR38, UR4, URZ, UP0 ;  /* 0x000000ff04267287 */ /* 0x000fe20008000000 */
[----:B------:R2:W-:Y:S01]  /*6e80*/  @P6 SYNCS.ARRIVE.TRANS64.RED.A1T0 RZ, [R16+URZ], RZ ;  /* 0x000000ff10ff69a7 */ /* 0x0005e200081004ff */
[----:B------:R-:W-:Y:S01]  /*6e90*/  BSSY B1, `(.L_x_111) ;  /* 0x0000017000017945 */ /* 0x000fe20003800000 */
[----:B------:R-:W4:Y:S02]  /*6ea0*/  @P6 SYNCS.PHASECHK.TRANS64.TRYWAIT P0, [R0+URZ+0x20], R2 ;  /* 0x00002002000065a7 */ /* 0x000f2400080011ff */
[----:B----4-:R-:W-:Y:S01]  /*6eb0*/  @P6 SEL R86, RZ, 0x1, !P0 ;  /* 0x00000001ff566807 */ /* 0x010fe20004000000 */
[----:B--2---:R-:W-:Y:S06]  /*6ec0*/  @!P6 BRA `(.L_x_112) ;  /* 0x00000000004ce947 */ /* 0x004fec0003800000 */
        /* <DEDUP_REMOVED lines=9> */
[----:B------:R-:W-:Y:S04]  /*6f60*/  SHF.L.U32 R6, R73, 0x1f, RZ ;  /* 0x0000001f49067819 */ /* 0x000fe800000006ff */
[----:B------:R-:W1:Y:S02]  /*6f70*/  SYNCS.PHASECHK.TRANS64.TRYWAIT P0, [R0+URZ+0x20], R6 ;  /* 0x00002006000075a7 */ /* 0x000e6400080011ff */
[----:B-1----:R-:W-:Y:S05]  /*6f80*/  @!P0 BRA `(.L_x_115) ;  /* 0x0000001800c08947 */ /* 0x002fea0003800000 */
.L_x_114:
[----:B------:R-:W-:Y:S05]  /*6f90*/  BSYNC B0 ;  /* 0x0000000000007941 */ /* 0x000fea0003800000 */
.L_x_113:
[----:B------:R-:W-:Y:S02]  /*6fa0*/  ISETP.NE.AND P0, PT, R87, RZ, PT ;  /* 0x000000ff5700720c */ /* 0x000fe40003f05270 */
[----:B------:R-:W-:Y:S11]  /*6fb0*/  IADD3 R85, PT, PT, R85, 0x1, RZ ;  /* 0x0000000155557810 */ /* 0x000ff60007ffe0ff */
[----:B------:R2:W4:Y:S04]  /*6fc0*/  @P0 LDS.128 R40, [R5] ;  /* 0x0000000005280984 */ /* 0x0005280000000c00 */
[----:B------:R2:W1:Y:S04]  /*6fd0*/  @P0 LDS.128 R44, [R4+0x10] ;  /* 0x00001000042c0984 */ /* 0x0004680000000c00 */
[----:B------:R2:W1:Y:S04]  /*6fe0*/  @P0 LDS.128 R48, [R3+0x20] ;  /* 0x0000200003300984 */ /* 0x0004680000000c00 */
[----:B------:R2:W1:Y:S02]  /*6ff0*/  @P0 LDS.128 R52, [R2+0x30] ;  /* 0x0000300002340984 */ /* 0x0004640000000c00 */
.L_x_112:
[----:B------:R-:W-:Y:S05]  /*7000*/  BSYNC B1 ;  /* 0x0000000000017941 */ /* 0x000fea0003800000 */
.L_x_111:
[----:B-1----:R-:W-:Y:S05]  /*7010*/  VIADD R0, R34, 0x20 ;  /* 0x0000002022007836 */ /* 0x002fea0000000000 */
[----:B------:R-:W-:Y:S04]  /*7020*/  SHF.R.U32.HI R0, RZ, 0x15, R0 ;  /* 0x00000015ff007819 */ /* 0x000fe80000011600 */
[----:B------:R-:W-:Y:S11]  /*7030*/  LOP3.LUT P0, RZ, R0, 0x3, R68, 0x48, !PT ;  /* 0x0000000300ff7812 */ /* 0x000ff60007804844 */
[----:B------:R-:W-:Y:S02]  /*7040*/  @!UPT UIADD3 URZ, UPT, UPT, URZ, URZ, URZ ;  /* 0x000000fffffff290 */ /* 0x000fe4000fffe0ff */
[----:B------:R-:W-:Y:S05]  /*7050*/  @!P0 BRA `(.L_x_116) ;  /* 0x0000000000408947 */ /* 0x000fea0003800000 */
[----:B------:R-:W1:Y:S01]  /*7060*/  LDCU.64 UR8, c[0x4][0x70] ;  /* 0x01000e00ff0877ac */ /* 0x000e620008000a00 */
[----:B--2---:R-:W-:Y:S01]  /*7070*/  MOV R3, 0x0 ;  /* 0x0000000000037802 */ /* 0x004fe20000000f00 */
[----:B------:R-:W-:Y:S02]  /*7080*/  HFMA2 R12, -RZ, RZ, 0, 5.9604644775390625e-08 ;  /* 0x00000001ff0c7431 */ /* 0x000fe400000001ff */
[----:B------:R-:W-:Y:S02]  /*7090*/  IMAD.MOV.U32 R8, RZ, RZ, 0x192 ;  /* 0x00000192ff087424 */ /* 0x000fe400078e00ff */
[----:B------:R-:W-:Y:S01]  /*70a0*/  IMAD.MOV.U32 R13, RZ, RZ, RZ ;  /* 0x000000ffff0d7224 */ /* 0x000fe200078e00ff */
[----:B------:R-:W2:Y:S01]  /*70b0*/  LDCU.64 UR6, c[0x4][0x78] ;  /* 0x01000f00ff0677ac */ /* 0x000ea20008000a00 */
[----:B------:R-:W3:Y:S01]  /*70c0*/  LDC.64 R2, c[0x4][R3] ;  /* 0x0100000003027b82 */ /* 0x000ee20000000a00 */
        /* <DEDUP_REMOVED lines=9> */
.L_x_116:
[----:B------:R-:W-:Y:S05]  /*7160*/  WARPSYNC.ALL ;  /* 0x0000000000007948 */ /* 0x000fea0003800000 */
[----:B------:R-:W-:Y:S01]  /*7170*/  R2UR UR4, R34 ;  /* 0x00000000220472ca */ /* 0x000fe200000e0000 */
[----:B------:R-:W-:Y:S01]  /*7180*/  BSSY.RECONVERGENT B0, `(.L_x_117) ;  /* 0x0000040000007945 */ /* 0x000fe20003800200 */
[----:B------:R-:W-:Y:S02]  /*7190*/  ISETP.NE.AND P6, PT, R83, RZ, PT ;  /* 0x000000ff5300720c */ /* 0x000fe40003fc5270 */
[----:B------:R-:W-:Y:S02]  /*71a0*/  ISETP.NE.AND P0, PT, R78, RZ, PT ;  /* 0x000000ff4e00720c */ /* 0x000fe40003f05270 */
[----:B------:R-:W-:Y:S07]  /*71b0*/  MOV R20, UR38 ;  /* 0x0000002600147c02 */ /* 0x000fee0008000f00 */
[----:B--2---:R-:W1:Y:S02]  /*71c0*/  LDTM.x16 R4, tmem[UR4+0x20] ;  /* 0x00002004000479ee */ /* 0x004e640008240000 */
[----:B------:R-:W-:Y:S01]  /*71d0*/  @P6 LEA R20, R20, UR36, 0x3 ;  /* 0x0000002414146c11 */ /* 0x000fe2000f8e18ff */
[C---:B-1----:R-:W-:Y:S01]  /*71e0*/  FMUL R0, R33.reuse, R4 ;  /* 0x0000000421007220 */ /* 0x042fe20000400000 */
[C---:B------:R-:W-:Y:S01]  /*71f0*/  FMUL R2, R33.reuse, R5 ;  /* 0x0000000521027220 */ /* 0x040fe20000400000 */
[C---:B------:R-:W-:Y:S01]  /*7200*/  FMUL R3, R33.reuse, R6 ;  /* 0x0000000621037220 */ /* 0x040fe20000400000 */
[----:B------:R-:W-:Y:S01]  /*7210*/  FMUL R7, R33, R7 ;  /* 0x0000000721077220 */ /* 0x000fe20000400000 */
[----:B----4-:R-:W-:Y:S01]  /*7220*/  FFMA R36, R35, R40, R0 ;  /* 0x0000002823247223 */ /* 0x010fe20000000000 */
        /* <DEDUP_REMOVED lines=53> */
.L_x_118:
[----:B------:R-:W-:Y:S05]  /*7580*/  BSYNC.RECONVERGENT B0 ;  /* 0x0000000000007941 */ /* 0x000fea0003800200 */
.L_x_117:
        /* <DEDUP_REMOVED lines=21> */
.L_x_122:
[----:B------:R-:W-:Y:S05]  /*76e0*/  BSYNC B0 ;  /* 0x0000000000007941 */ /* 0x000fea0003800000 */
.L_x_121:
[----:B------:R-:W-:Y:S11]  /*76f0*/  ISETP.NE.AND P0, PT, R87, RZ, PT ;  /* 0x000000ff5700720c */ /* 0x000ff60003f05270 */
[----:B------:R-:W-:Y:S02]  /*7700*/  @!UPT UIADD3 URZ, UPT, UPT, URZ, URZ, URZ ;  /* 0x000000fffffff290 */ /* 0x000fe4000fffe0ff */
[----:B------:R2:W4:Y:S04]  /*7710*/  @P0 LDS.128 R40, [R4] ;  /* 0x0000000004280984 */ /* 0x0005280000000c00 */
[----:B------:R2:W1:Y:S04]  /*7720*/  @P0 LDS.128 R44, [R3+0x10] ;  /* 0x00001000032c0984 */ /* 0x0004680000000c00 */
[----:B------:R2:W1:Y:S04]  /*7730*/  @P0 LDS.128 R48, [R2+0x20] ;  /* 0x0000200002300984 */ /* 0x0004680000000c00 */
[----:B------:R2:W1:Y:S02]  /*7740*/  @P0 LDS.128 R52, [R85+0x30] ;  /* 0x0000300055340984 */ /* 0x0004640000000c00 */
.L_x_120:
[----:B------:R-:W-:Y:S05]  /*7750*/  BSYNC B1 ;  /* 0x0000000000017941 */ /* 0x000fea0003800000 */
.L_x_119:
        /* <DEDUP_REMOVED lines=21> */
.L_x_124:
[----:B------:R-:W-:Y:S01]  /*78b0*/  ISETP.NE.AND P0, PT, R78, RZ, PT ;  /* 0x000000ff4e00720c */ /* 0x000fe20003f05270 */
[----:B------:R-:W-:Y:S05]  /*78c0*/  WARPSYNC.ALL ;  /* 0x0000000000007948 */ /* 0x000fea0003800000 */
[----:B------:R-:W-:Y:S01]  /*78d0*/  R2UR UR4, R34 ;  /* 0x00000000220472ca */ /* 0x000fe200000e0000 */
[----:B------:R-:W-:Y:S11]  /*78e0*/  BSSY.RECONVERGENT B0, `(.L_x_125) ;  /* 0x000003e000007945 */ /* 0x000ff60003800200 */
[----:B------:R-:W-:Y:S01]  /*78f0*/  @!UPT UIADD3 URZ, UPT, UPT, URZ, URZ, URZ ;  /* 0x000000fffffff290 */ /* 0x000fe2000fffe0ff */
[----:B--2---:R-:W1:Y:S01]  /*7900*/  LDTM.x16 R4, tmem[UR4+0x30] ;  /* 0x00003004000479ee */ /* 0x004e620008240000 */
[----:B------:R-:W-:Y:S01]  /*7910*/  R2UR UR4, R84 ;  /* 0x00000000540472ca */ /* 0x000fe200000e0000 */
[----:B------:R-:W-:Y:S11]  /*7920*/  NOP ;  /* 0x0000000000007918 */ /* 0x000ff60000000000 */
[----:B------:R-:W-:Y:S01]  /*7930*/  @!UPT UIADD3 URZ, UPT, UPT, URZ, URZ, URZ ;  /* 0x000000fffffff290 */ /* 0x000fe2000fffe0ff */
[----:B------:R-:W-:Y:S04]  /*7940*/  UIADD3 UR4, UPT, UPT, UR4, 0xb0, URZ ;  /* 0x000000b004047890 */ /* 0x000fe8000fffe0ff */
[----:B------:R-:W-:Y:S01]  /*7950*/  UPRMT UR4, UR45, 0x654, UR4 ;  /* 0x000006542d047896 */ /* 0x000fe20008000004 */
[C---:B-1----:R-:W-:Y:S01]  /*7960*/  FMUL R0, R33.reuse, R4 ;  /* 0x0000000421007220 */ /* 0x042fe20000400000 */
[C---:B------:R-:W-:Y:S01]  /*7970*/  FMUL R2, R33.reuse, R5 ;  /* 0x0000000521027220 */ /* 0x040fe20000400000 */
[----:B------:R-:W-:Y:S06]  /*7980*/  FMUL R3, R33, R6 ;  /* 0x0000000621037220 */ /* 0x000fec0000400000 */
[----:B------:R-:W-:Y:S01]  /*7990*/  SYNCS.ARRIVE.TRANS64.RED.A1T0 RZ, [UR4], RZ ;  /* 0x000000ffffff79a7 */ /* 0x000fe20008100404 */
[C---:B----4-:R-:W-:Y:S01]  /*79a0*/  FFMA R36, R35.reuse, R40, R0 ;  /* 0x0000002823247223 */ /* 0x050fe20000000000 */
[----:B------:R-:W-:Y:S01]  /*79b0*/  FFMA R37, R35, R41, R2 ;  /* 0x0000002923257223 */ /* 0x000fe20000000002 */
        /* <DEDUP_REMOVED lines=48> */
.L_x_126:
[----:B------:R-:W-:Y:S05]  /*7cc0*/  BSYNC.RECONVERGENT B0 ;  /* 0x0000000000007941 */ /* 0x000fea0003800200 */
.L_x_125:
[----:B------:R-:W-:Y:S01]  /*7cd0*/  BAR.SYNC.DEFER_BLOCKING 0x1, 0x80 ;  /* 0x0042000000007b1d */ /* 0x000fe20000010000 */
[----:B------:R-:W-:Y:S01]  /*7ce0*/  UISETP.NE.AND UP0, UPT, UR39, -0x4, UPT ;  /* 0xfffffffc2700788c */ /* 0x000fe2000bf05270 */
[----:B------:R-:W-:Y:S08]  /*7cf0*/  IADD3 R31, PT, PT, R31, 0x1, RZ ;  /* 0x000000011f1f7810 */ /* 0x000ff00007ffe0ff */
[----:B------:R-:W-:Y:S05]  /*7d00*/  BRA.U !UP0, `(.L_x_127) ;  /* 0x0000000108287547 */ /* 0x000fea000b800000 */
[----:B------:R-:W-:Y:S01]  /*7d10*/  ISETP.NE.AND P0, PT, R83, RZ, PT ;  /* 0x000000ff5300720c */ /* 0x000fe20003f05270 */
[----:B------:R-:W-:Y:S01]  /*7d20*/  IMAD.U32 R2, RZ, RZ, UR37 ;  /* 0x00000025ff027e24 */ /* 0x000fe2000f8e00ff */
[----:B------:R-:W-:Y:S01]  /*7d30*/  UIADD3 UR4, UPT, UPT, UR37, 0x1, URZ ;  /* 0x0000000125047890 */ /* 0x000fe2000fffe0ff */
[----:B------:R-:W-:Y:S03]  /*7d40*/  IMAD.U32 R0, RZ, RZ, UR45 ;  /* 0x0000002dff007e24 */ /* 0x000fe6000f8e00ff */
[----:B------:R-:W-:Y:S04]  /*7d50*/  UISETP.NE.AND UP0, UPT, UR4, 0x4, UPT ;  /* 0x000000040400788c */ /* 0x000fe8000bf05270 */
[----:B------:R-:W-:Y:S03]  /*7d60*/  USEL UR37, UR4, URZ, UP0 ;  /* 0x000000ff04257287 */ /* 0x000fe60008000000 */
[----:B------:R-:W-:Y:S05]  /*7d70*/  @P0 LEA R2, R2, UR36, 0x3 ;  /* 0x0000002402020c11 */ /* 0x000fea000f8e18ff */
[----:B------:R-:W-:Y:S05]  /*7d80*/  @P0 VIADD R2, R2, 0x40 ;  /* 0x0000004002020836 */ /* 0x000fea0000000000 */
[----:B------:R-:W-:Y:S04]  /*7d90*/  @P0 PRMT R0, R0, 0x654, R2 ;  /* 0x0000065400000816 */ /* 0x000fe80000000002 */
[----:B------:R2:W-:Y:S03]  /*7da0*/  @P0 SYNCS.ARRIVE.TRANS64.RED.A1T0 RZ, [R0+URZ], RZ ;  /* 0x000000ff00ff09a7 */ /* 0x0005e600081004ff */
.L_x_127:
[----:B------:R-:W-:Y:S01]  /*7db0*/  ISETP.NE.AND P2, PT, R79, RZ, PT ;  /* 0x000000ff4f00720c */ /* 0x000fe20003f45270 */
[----:B------:R-:W-:Y:S01]  /*7dc0*/  UIADD3 UR39, UPT, UPT, UR39, 0x4, URZ ;  /* 0x0000000427277890 */ /* 0x000fe2000fffe0ff */
[----:B------:R-:W-:Y:S01]  /*7dd0*/  ISETP.NE.AND P0, PT, R81, 0x2, PT ;  /* 0x000000025100780c */ /* 0x000fe20003f05270 */
[----:B-1----:R-:W-:Y:S01]  /*7de0*/  IMAD.IADD R14, R29, 0x1, R62 ;  /* 0x000000011d0e7824 */ /* 0x002fe200078e023e */
[----:B------:R-:W-:Y:S01]  /*7df0*/  ISETP.NE.AND P1, PT, R31, 0x4, PT ;  /* 0x000000041f00780c */ /* 0x000fe20003f25270 */
[----:B------:R-:W-:Y:S01]  /*7e00*/  IMAD.IADD R15, R30, 0x1, R63 ;  /* 0x000000011e0f7824 */ /* 0x000fe200078e023f */
[----:B------:R-:W-:Y:S02]  /*7e10*/  SEL R2, RZ, 0x1, P0 ;  /* 0x00000001ff027807 */ /* 0x000fe40000000000 */
[----:B--2---:R-:W-:Y:S02]  /*7e20*/  SEL R0, RZ, 0x1, P1 ;  /* 0x00000001ff007807 */ /* 0x004fe40000800000 */
[----:B------:R-:W-:Y:S02]  /*7e30*/  LOP3.LUT R71, R71, R2, RZ, 0x3c, !PT ;  /* 0x0000000247477212 */ /* 0x000fe400078e3cff */
[----:B------:R-:W-:Y:S02]  /*7e40*/  LOP3.LUT R72, R72, R0, RZ, 0x3c, !PT ;  /* 0x0000000048487212 */ /* 0x000fe400078e3cff */
[----:B------:R-:W-:Y:S02]  /*7e50*/  @P2 R2UR UR52, R70 ;  /* 0x00000000463422ca */ /* 0x000fe400000e0000 */
[----:B------:R-:W-:Y:S02]  /*7e60*/  SEL R81, R81, RZ, P0 ;  /* 0x000000ff51517207 */ /* 0x000fe40000000000 */
[----:B------:R-:W-:Y:S01]  /*7e70*/  SEL R31, R31, RZ, P1 ;  /* 0x000000ff1f1f7207 */ /* 0x000fe20000800000 */
[----:B------:R-:W-:Y:S10]  /*7e80*/  @P2 BRA `(.L_x_128) ;  /* 0xffffffd400482947 */ /* 0x000ff4000383ffff */
[----:B------:R-:W-:-:S09]  /*7e90*/  UISETP.NE.AND UP0, UPT, UR44, URZ, UPT ;  /* 0x000000ff2c00728c */ /* 0x000fd2000bf05270 */
[----:B------:R-:W-:Y:S05]  /*7ea0*/  BRA.U !UP0, `(.L_x_129) ;  /* 0x0000000108487547 */ /* 0x000fea000b800000 */
[----:B------:R-:W1:Y:S02]  /*7eb0*/  LDCU.64 UR4, c[0x0][0x890] ;  /* 0x00011200ff0477ac */ /* 0x000e640008000a00 */
[----:B-1----:R-:W-:-:S04]  /*7ec0*/  UISETP.NE.U32.AND UP0, UPT, UR4, URZ, UPT ;  /* 0x000000ff0400728c */ /* 0x002fc8000bf05070 */
[----:B------:R-:W-:-:S09]  /*7ed0*/  UISETP.NE.AND.EX UP0, UPT, UR5, URZ, UPT, UP0 ;  /* 0x000000ff0500728c */ /* 0x000fd2000bf05300 */
[----:B------:R-:W-:Y:S05]  /*7ee0*/  BRA.U UP0, `(.L_x_130) ;  /* 0x00000001000c7547 */ /* 0x000fea000b800000 */
[----:B------:R-:W-:-:S13]  /*7ef0*/  FSETP.NEU.AND P0, PT, R35, RZ, PT ;  /* 0x000000ff2300720b */ /* 0x000fda0003f0d000 */
[----:B------:R-:W-:Y:S05]  /*7f00*/  @!P0 EXIT ;  /* 0x000000000000894d */ /* 0x000fea0003800000 */
[----:B------:R-:W-:Y:S05]  /*7f10*/  BRA `(.L_x_129) ;  /* 0x00000000002c7947 */ /* 0x000fea0003800000 */
.L_x_130:
[----:B------:R-:W-:Y:S01]  /*7f20*/  ISETP.NE.AND P0, PT, R80, RZ, PT ;  /* 0x000000ff5000720c */ /* 0x000fe20003f05270 */
[----:B------:R-:W-:-:S12]  /*7f30*/  BSSY.RECONVERGENT B0, `(.L_x_129) ;  /* 0x0000009000007945 */ /* 0x000fd80003800200 */
[----:B------:R-:W-:Y:S05]  /*7f40*/  @P0 BRA `(.L_x_131) ;  /* 0x0000000000140947 */ /* 0x000fea0003800000 */
[----:B------:R-:W1:Y:S02]  /*7f50*/  LDCU.64 UR4, c[0x0][0x888] ;  /* 0x00011100ff0477ac */ /* 0x000e640008000a00 */
[----:B-1----:R-:W-:-:S04]  /*7f60*/  ISETP.NE.U32.AND P0, PT, RZ, UR4, PT ;  /* 0x00000004ff007c0c */ /* 0x002fc8000bf05070 */
[----:B------:R-:W-:-:S13]  /*7f70*/  ISETP.NE.AND.EX P0, PT, RZ, UR5, PT, P0 ;  /* 0x00000005ff007c0c */ /* 0x000fda000bf05300 */
[----:B------:R-:W-:Y:S05]  /*7f80*/  @!P0 EXIT ;  /* 0x000000000000894d */ /* 0x000fea0003800000 */
[----:B------:R-:W-:Y:S05]  /*7f90*/  BRA `(.L_x_132) ;  /* 0x0000000000087947 */ /* 0x000fea0003800000 */
.L_x_131:
[----:B------:R-:W-:-:S13]  /*7fa0*/  FSETP.NEU.AND P0, PT, R35, RZ, PT ;  /* 0x000000ff2300720b */ /* 0x000fda0003f0d000 */
[----:B------:R-:W-:Y:S05]  /*7fb0*/  @!P0 EXIT ;  /* 0x000000000000894d */ /* 0x000fea0003800000 */
.L_x_132:
[----:B------:R-:W-:Y:S05]  /*7fc0*/  BSYNC.RECONVERGENT B0 ;  /* 0x0000000000007941 */ /* 0x000fea0003800200 */
.L_x_129:
[----:B------:R-:W-:Y:S01]  /*7fd0*/  ULEA UR4, UR37, UR36, 0x3 ;  /* 0x0000002425047291 */ /* 0x000fe2000f8e18ff */
[----:B------:R-:W-:-:S04]  /*7fe0*/  DEPBAR.LE SB0, 0x0 ;  /* 0x000080000000791a */ /* 0x000fc80000000000 */
[----:B------:R-:W-:-:S04]  /*7ff0*/  UIADD3 UR4, UPT, UPT, UR4, 0x40, URZ ;  /* 0x0000004004047890 */ /* 0x000fc8000fffe0ff */
[----:B------:R-:W-:-:S09]  /*8000*/  UPRMT UR4, UR45, 0x654, UR4 ;  /* 0x000006542d047896 */ /* 0x000fd20008000004 */
[----:B------:R-:W-:Y:S01]  /*8010*/  SYNCS.ARRIVE.TRANS64.RED.A1T0 RZ, [UR4], RZ ;  /* 0x000000ffffff79a7 */ /* 0x000fe20008100404 */
[----:B------:R-:W-:Y:S05]  /*8020*/  EXIT ;  /* 0x000000000000794d */ /* 0x000fea0003800000 */
.L_x_19:
[----:B--2---:R2:W1:Y:S02]  /*8030*/  SYNCS.PHASECHK.TRANS64.TRYWAIT P0, [R2+URZ+0xe0], R3 ;  /* 0x0000e003020075a7 */ /* 0x00446400080011ff */
[----:B-1----:R-:W-:Y:S05]  /*8040*/  @!P0 NANOSLEEP.SYNCS 0x989680 ;  /* 0x009896800000895d */ /* 0x002fea0003900000 */
[----:B------:R-:W1:Y:S02]  /*8050*/  @!P0 SYNCS.PHASECHK.TRANS64 P0, [R2+URZ+0xe0], R3 ;  /* 0x0000e003020085a7 */ /* 0x000e6400080010ff */
[----:B-1----:R-:W-:Y:S05]  /*8060*/  @!P0 BRA `(.L_x_19) ;  /* 0xfffffffc00f08947 */ /* 0x002fea000383ffff */
[----:B------:R-:W-:Y:S05]  /*8070*/  BRA `(.L_x_133) ;  /* 0xffffff9400487947 */ /* 0x000fea000383ffff */
.L_x_22:
[----:B-1----:R-:W-:-:S07]  /*8080*/  MOV R2, UR49 ;  /* 0x0000003100027c02 */ /* 0x002fce0008000f00 */
.L_x_134:
[----:B-1----:R1:W2:Y:S02]  /*8090*/  SYNCS.PHASECHK.TRANS64.TRYWAIT P0, [R2+URZ+0x10], R4 ;  /* 0x00001004020075a7 */ /* 0x0022a400080011ff */
[----:B--2---:R-:W-:Y:S05]  /*80a0*/  @!P0 NANOSLEEP.SYNCS 0x989680 ;  /* 0x009896800000895d */ /* 0x004fea0003900000 */
[----:B------:R-:W2:Y:S02]  /*80b0*/  @!P0 SYNCS.PHASECHK.TRANS64 P0, [R2+URZ+0x10], R4 ;  /* 0x00001004020085a7 */ /* 0x000ea400080010ff */
[----:B--2---:R-:W-:Y:S05]  /*80c0*/  @!P0 BRA `(.L_x_134) ;  /* 0xfffffffc00f08947 */ /* 0x004fea000383ffff */
[----:B------:R-:W-:Y:S05]  /*80d0*/  BRA `(.L_x_21) ;  /* 0xffffff94009c7947 */ /* 0x000fea000383ffff */
.L_x_30:
[----:B------:R-:W-:-:S07]  /*80e0*/  MOV R2, UR49 ;  /* 0x0000003100027c02 */ /* 0x000fce0008000f00 */
.L_x_135:
[----:B-1----:R1:W2:Y:S02]  /*80f0*/  SYNCS.PHASECHK.TRANS64.TRYWAIT P0, [R2+URZ+0x10], R4 ;  /* 0x00001004020075a7 */ /* 0x0022a400080011ff */
[----:B--2---:R-:W-:Y:S05]  /*8100*/  @!P0 NANOSLEEP.SYNCS 0x989680 ;  /* 0x009896800000895d */ /* 0x004fea0003900000 */
[----:B------:R-:W2:Y:S02]  /*8110*/  @!P0 SYNCS.PHASECHK.TRANS64 P0, [R2+URZ+0x10], R4 ;  /* 0x00001004020085a7 */ /* 0x000ea400080010ff */
[----:B--2---:R-:W-:Y:S05]  /*8120*/  @!P0 BRA `(.L_x_135) ;  /* 0xfffffffc00f08947 */ /* 0x004fea000383ffff */
[----:B------:R-:W-:Y:S05]  /*8130*/  BRA `(.L_x_29) ;  /* 0xffffff9800b87947 */ /* 0x000fea000383ffff */
.L_x_36:
[----:B-1----:R1:W2:Y:S02]  /*8140*/  SYNCS.PHASECHK.TRANS64.TRYWAIT P0, [R2+URZ+0x70], R3 ;  /* 0x00007003020075a7 */ /* 0x0022a400080011ff */
[----:B--2---:R-:W-:Y:S05]  /*8150*/  @!P0 NANOSLEEP.SYNCS 0x989680 ;  /* 0x009896800000895d */ /* 0x004fea0003900000 */
[----:B------:R-:W2:Y:S02]  /*8160*/  @!P0 SYNCS.PHASECHK.TRANS64 P0, [R2+URZ+0x70], R3 ;  /* 0x00007003020085a7 */ /* 0x000ea400080010ff */
[----:B--2---:R-:W-:Y:S05]  /*8170*/  @!P0 BRA `(.L_x_36) ;  /* 0xfffffffc00f08947 */ /* 0x004fea000383ffff */
[----:B------:R-:W-:Y:S05]  /*8180*/  BRA `(.L_x_136) ;  /* 0xffffff9c00b07947 */ /* 0x000fea000383ffff */
.L_x_40:
[----:B----4-:R-:W-:-:S07]  /*8190*/  MOV R0, UR4 ;  /* 0x0000000400007c02 */ /* 0x010fce0008000f00 */
.L_x_137:
[----:B-1----:R1:W2:Y:S02]  /*81a0*/  SYNCS.PHASECHK.TRANS64.TRYWAIT P0, [R0+URZ], R2 ;  /* 0x00000002000075a7 */ /* 0x0022a400080011ff */
[----:B--2---:R-:W-:Y:S05]  /*81b0*/  @!P0 NANOSLEEP.SYNCS 0x989680 ;  /* 0x009896800000895d */ /* 0x004fea0003900000 */
[----:B------:R-:W2:Y:S02]  /*81c0*/  @!P0 SYNCS.PHASECHK.TRANS64 P0, [R0+URZ], R2 ;  /* 0x00000002000085a7 */ /* 0x000ea400080010ff */
[----:B--2---:R-:W-:Y:S05]  /*81d0*/  @!P0 BRA `(.L_x_137) ;  /* 0xfffffffc00f08947 */ /* 0x004fea000383ffff */
[----:B------:R-:W-:Y:S05]  /*81e0*/  BRA `(.L_x_138) ;  /* 0xffffffa400207947 */ /* 0x000fea000383ffff */
.L_x_43:
[----:B-1----:R1:W2:Y:S02]  /*81f0*/  SYNCS.PHASECHK.TRANS64.TRYWAIT P0, [R0+URZ+0xd0], R4 ;  /* 0x0000d004000075a7 */ /* 0x0022a400080011ff */
[----:B--2---:R-:W-:Y:S05]  /*8200*/  @!P0 NANOSLEEP.SYNCS 0x989680 ;  /* 0x009896800000895d */ /* 0x004fea0003900000 */
[----:B------:R-:W2:Y:S02]  /*8210*/  @!P0 SYNCS.PHASECHK.TRANS64 P0, [R0+URZ+0xd0], R4 ;  /* 0x0000d004000085a7 */ /* 0x000ea400080010ff */
[----:B--2---:R-:W-:Y:S05]  /*8220*/  @!P0 BRA `(.L_x_43) ;  /* 0xfffffffc00f08947 */ /* 0x004fea000383ffff */
[----:B------:R-:W-:Y:S05]  /*8230*/  BRA `(.L_x_139) ;  /* 0xffffffa4007c7947 */ /* 0x000fea000383ffff */
.L_x_44:
[----:B------:R-:W-:-:S07]  /*8240*/  MOV R0, UR4 ;  /* 0x0000000400007c02 */ /* 0x000fce0008000f00 */
.L_x_140:
[----:B-1----:R1:W2:Y:S02]  /*8250*/  SYNCS.PHASECHK.TRANS64.TRYWAIT P0, [R0+URZ+0x80], R5 ;  /* 0x00008005000075a7 */ /* 0x0022a400080011ff */
[----:B--2---:R-:W-:Y:S05]  /*8260*/  @!P0 NANOSLEEP.SYNCS 0x989680 ;  /* 0x009896800000895d */ /* 0x004fea0003900000 */
[----:B------:R-:W2:Y:S02]  /*8270*/  @!P0 SYNCS.PHASECHK.TRANS64 P0, [R0+URZ+0x80], R5 ;  /* 0x00008005000085a7 */ /* 0x000ea400080010ff */
[----:B--2---:R-:W-:Y:S05]  /*8280*/  @!P0 BRA `(.L_x_140) ;  /* 0xfffffffc00f08947 */ /* 0x004fea000383ffff */
[----:B------:R-:W-:Y:S05]  /*8290*/  BRA `(.L_x_141) ;  /* 0xffffffa4008c7947 */ /* 0x000fea000383ffff */
.L_x_45:
[----:B-1----:R1:W2:Y:S02]  /*82a0*/  SYNCS.PHASECHK.TRANS64.TRYWAIT P1, [R0+URZ+0x70], R4 ;  /* 0x00007004000075a7 */ /* 0x0022a400080211ff */
[----:B--2---:R-:W-:Y:S05]  /*82b0*/  @!P1 NANOSLEEP.SYNCS 0x989680 ;  /* 0x009896800000995d */ /* 0x004fea0003900000 */
[----:B------:R-:W2:Y:S02]  /*82c0*/  @!P1 SYNCS.PHASECHK.TRANS64 P1, [R0+URZ+0x70], R4 ;  /* 0x00007004000095a7 */ /* 0x000ea400080210ff */
[----:B--2---:R-:W-:Y:S05]  /*82d0*/  @!P1 BRA `(.L_x_45) ;  /* 0xfffffffc00f09947 */ /* 0x004fea000383ffff */
[----:B------:R-:W-:Y:S05]  /*82e0*/  BRA `(.L_x_142) ;  /* 0xffffffa400bc7947 */ /* 0x000fea000383ffff */
.L_x_48:
[----:B------:R-:W-:-:S07]  /*82f0*/  MOV R0, UR4 ;  /* 0x0000000400007c02 */ /* 0x000fce0008000f00 */
.L_x_143:
[----:B-1----:R1:W2:Y:S02]  /*8300*/  SYNCS.PHASECHK.TRANS64.TRYWAIT P0, [R0+URZ+0x80], R2 ;  /* 0x00008002000075a7 */ /* 0x0022a400080011ff */
[----:B--2---:R-:W-:Y:S05]  /*8310*/  @!P0 NANOSLEEP.SYNCS 0x989680 ;  /* 0x009896800000895d */ /* 0x004fea0003900000 */
[----:B------:R-:W2:Y:S02]  /*8320*/  @!P0 SYNCS.PHASECHK.TRANS64 P0, [R0+URZ+0x80], R2 ;  /* 0x00008002000085a7 */ /* 0x000ea400080010ff */
[----:B--2---:R-:W-:Y:S05]  /*8330*/  @!P0 BRA `(.L_x_143) ;  /* 0xfffffffc00f08947 */ /* 0x004fea000383ffff */
[----:B------:R-:W-:Y:S05]  /*8340*/  BRA `(.L_x_47) ;  /* 0xffffffa800107947 */ /* 0x000fea000383ffff */
.L_x_55:
[----:B-1----:R1:W2:Y:S02]  /*8350*/  SYNCS.PHASECHK.TRANS64.TRYWAIT P1, [R0+URZ+0x70], R2 ;  /* 0x00007002000075a7 */ /* 0x0022a400080211ff */
[----:B--2---:R-:W-:Y:S05]  /*8360*/  @!P1 NANOSLEEP.SYNCS 0x989680 ;  /* 0x009896800000995d */ /* 0x004fea0003900000 */
[----:B------:R-:W2:Y:S02]  /*8370*/  @!P1 SYNCS.PHASECHK.TRANS64 P1, [R0+URZ+0x70], R2 ;  /* 0x00007002000095a7 */ /* 0x000ea400080210ff */
[----:B--2---:R-:W-:Y:S05]  /*8380*/  @!P1 BRA `(.L_x_55) ;  /* 0xfffffffc00f09947 */ /* 0x004fea000383ffff */
[----:B------:R-:W-:Y:S05]  /*8390*/  BRA `(.L_x_144) ;  /* 0xffffffac00807947 */ /* 0x000fea000383ffff */
.L_x_56:
[----:B------:R-:W-:-:S13]  /*83a0*/  R2UR UR4, R13 ;  /* 0x000000000d0472ca */ /* 0x000fda00000e0000 */
[----:B------:R-:W-:-:S07]  /*83b0*/  MOV R2, UR4 ;  /* 0x0000000400027c02 */ /* 0x000fce0008000f00 */
.L_x_145:
[----:B-1----:R1:W2:Y:S02]  /*83c0*/  SYNCS.PHASECHK.TRANS64.TRYWAIT P0, [R2+URZ+0xb0], R0 ;  /* 0x0000b000020075a7 */ /* 0x0022a400080011ff */
[----:B--2---:R-:W-:Y:S05]  /*83d0*/  @!P0 NANOSLEEP.SYNCS 0x989680 ;  /* 0x009896800000895d */ /* 0x004fea0003900000 */
[----:B------:R-:W2:Y:S02]  /*83e0*/  @!P0 SYNCS.PHASECHK.TRANS64 P0, [R2+URZ+0xb0], R0 ;  /* 0x0000b000020085a7 */ /* 0x000ea400080010ff */
[----:B--2---:R-:W-:Y:S05]  /*83f0*/  @!P0 BRA `(.L_x_145) ;  /* 0xfffffffc00f08947 */ /* 0x004fea000383ffff */
[----:B------:R-:W-:Y:S05]  /*8400*/  BRA `(.L_x_146) ;  /* 0xffffffac00c07947 */ /* 0x000fea000383ffff */
.L_x_59:
[----:B------:R-:W-:Y:S07]  /*8410*/  MOV R0, UR5 ;  /* 0x0000000500007c02 */ /* 0x000fee0008000f00 */
.L_x_147:
[----:B-1----:R1:W2:Y:S02]  /*8420*/  SYNCS.PHASECHK.TRANS64.TRYWAIT P0, [R0+URZ], R2 ;  /* 0x00000002000075a7 */ /* 0x0022a400080011ff */
[----:B--2---:R-:W-:Y:S05]  /*8430*/  @!P0 NANOSLEEP.SYNCS 0x989680 ;  /* 0x009896800000895d */ /* 0x004fea0003900000 */
[----:B------:R-:W2:Y:S02]  /*8440*/  @!P0 SYNCS.PHASECHK.TRANS64 P0, [R0+URZ], R2 ;  /* 0x00000002000085a7 */ /* 0x000ea400080010ff */
[----:B--2---:R-:W-:Y:S05]  /*8450*/  @!P0 BRA `(.L_x_147) ;  /* 0xfffffffc00f08947 */ /* 0x004fea000383ffff */
[----:B------:R-:W-:Y:S05]  /*8460*/  BRA `(.L_x_58) ;  /* 0xffffffac00dc7947 */ /* 0x000fea000383ffff */
.L_x_62:
[----:B------:R-:W-:-:S07]  /*8470*/  MOV R0, UR4 ;  /* 0x0000000400007c02 */ /* 0x000fce0008000f00 */
.L_x_148:
[----:B-1----:R1:W2:Y:S02]  /*8480*/  SYNCS.PHASECHK.TRANS64.TRYWAIT P0, [R0+URZ], R2 ;  /* 0x00000002000075a7 */ /* 0x0022a400080011ff */
[----:B--2---:R-:W-:Y:S05]  /*8490*/  @!P0 NANOSLEEP.SYNCS 0x989680 ;  /* 0x009896800000895d */ /* 0x004fea0003900000 */
[----:B------:R-:W2:Y:S02]  /*84a0*/  @!P0 SYNCS.PHASECHK.TRANS64 P0, [R0+URZ], R2 ;  /* 0x00000002000085a7 */ /* 0x000ea400080010ff */
[----:B--2---:R-:W-:Y:S05]  /*84b0*/  @!P0 BRA `(.L_x_148) ;  /* 0xfffffffc00f08947 */ /* 0x004fea000383ffff */
[----:B------:R-:W-:Y:S05]  /*84c0*/  BRA `(.L_x_149) ;  /* 0xffffffb400f47947 */ /* 0x000fea000383ffff */
.L_x_63:
[----:B------:R-:W-:-:S07]  /*84d0*/  MOV R0, UR5 ;  /* 0x0000000500007c02 */ /* 0x000fce0008000f00 */
.L_x_150:
[----:B-1----:R1:W2:Y:S02]  /*84e0*/  SYNCS.PHASECHK.TRANS64.TRYWAIT P0, [R0+URZ], R3 ;  /* 0x00000003000075a7 */ /* 0x0022a400080011ff */
[----:B--2---:R-:W-:Y:S05]  /*84f0*/  @!P0 NANOSLEEP.SYNCS 0x989680 ;  /* 0x009896800000895d */ /* 0x004fea0003900000 */
[----:B------:R-:W2:Y:S02]  /*8500*/  @!P0 SYNCS.PHASECHK.TRANS64 P0, [R0+URZ], R3 ;  /* 0x00000003000085a7 */ /* 0x000ea400080010ff */
[----:B--2---:R-:W-:Y:S05]  /*8510*/  @!P0 BRA `(.L_x_150) ;  /* 0xfffffffc00f08947 */ /* 0x004fea000383ffff */
[----:B------:R-:W-:Y:S05]  /*8520*/  BRA `(.L_x_151) ;  /* 0xffffffb800047947 */ /* 0x000fea000383ffff */
.L_x_64:
[----:B------:R-:W-:-:S07]  /*8530*/  MOV R0, UR5 ;  /* 0x0000000500007c02 */ /* 0x000fce0008000f00 */
.L_x_152:
[----:B-1----:R1:W2:Y:S02]  /*8540*/  SYNCS.PHASECHK.TRANS64.TRYWAIT P0, [R0+URZ], R3 ;  /* 0x00000003000075a7 */ /* 0x0022a400080011ff */
[----:B--2---:R-:W-:Y:S05]  /*8550*/  @!P0 NANOSLEEP.SYNCS 0x989680 ;  /* 0x009896800000895d */ /* 0x004fea0003900000 */
[----:B------:R-:W2:Y:S02]  /*8560*/  @!P0 SYNCS.PHASECHK.TRANS64 P0, [R0+URZ], R3 ;  /* 0x00000003000085a7 */ /* 0x000ea400080010ff */
[----:B--2---:R-:W-:Y:S05]  /*8570*/  @!P0 BRA `(.L_x_152) ;  /* 0xfffffffc00f08947 */ /* 0x004fea000383ffff */
[----:B------:R-:W-:Y:S05]  /*8580*/  BRA `(.L_x_153) ;  /* 0xffffffb800107947 */ /* 0x000fea000383ffff */
.L_x_65:
[----:B-1----:R-:W-:-:S07]  /*8590*/  MOV R0, UR4 ;  /* 0x0000000400007c02 */ /* 0x002fce0008000f00 */
.L_x_154:
[----:B-1----:R1:W2:Y:S02]  /*85a0*/  SYNCS.PHASECHK.TRANS64.TRYWAIT P0, [R0+URZ], R2 ;  /* 0x00000002000075a7 */ /* 0x0022a400080011ff */
[----:B--2---:R-:W-:Y:S05]  /*85b0*/  @!P0 NANOSLEEP.SYNCS 0x989680 ;  /* 0x009896800000895d */ /* 0x004fea0003900000 */
[----:B------:R-:W2:Y:S02]  /*85c0*/  @!P0 SYNCS.PHASECHK.TRANS64 P0, [R0+URZ], R2 ;  /* 0x00000002000085a7 */ /* 0x000ea400080010ff */
[----:B--2---:R-:W-:Y:S05]  /*85d0*/  @!P0 BRA `(.L_x_154) ;  /* 0xfffffffc00f08947 */ /* 0x004fea000383ffff */
[----:B------:R-:W-:Y:S05]  /*85e0*/  BRA `(.L_x_155) ;  /* 0xffffffb8001c7947 */ /* 0x000fea000383ffff */
.L_x_70:
[----:B---3--:R3:W1:Y:S02]  /*85f0*/  SYNCS.PHASECHK.TRANS64.TRYWAIT P0, [R0+URZ+0x70], R2 ;  /* 0x00007002000075a7 */ /* 0x00866400080011ff */
[----:B-1----:R-:W-:Y:S05]  /*8600*/  @!P0 NANOSLEEP.SYNCS 0x989680 ;  /* 0x009896800000895d */ /* 0x002fea0003900000 */
[----:B------:R-:W1:Y:S02]  /*8610*/  @!P0 SYNCS.PHASECHK.TRANS64 P0, [R0+URZ+0x70], R2 ;  /* 0x00007002000085a7 */ /* 0x000e6400080010ff */
[----:B-1----:R-:W-:Y:S05]  /*8620*/  @!P0 BRA `(.L_x_70) ;  /* 0xfffffffc00f08947 */ /* 0x002fea000383ffff */
[----:B------:R-:W-:Y:S05]  /*8630*/  BRA `(.L_x_156) ;  /* 0xffffffbc00287947 */ /* 0x000fea000383ffff */
.L_x_73:
[----:B------:R-:W-:Y:S07]  /*8640*/  MOV R0, UR4 ;  /* 0x0000000400007c02 */ /* 0x000fee0008000f00 */
.L_x_157:
[----:B---3--:R3:W1:Y:S02]  /*8650*/  SYNCS.PHASECHK.TRANS64.TRYWAIT P0, [R0+URZ+0x68], R2 ;  /* 0x00006802000075a7 */ /* 0x00866400080011ff */
[----:B-1----:R-:W-:Y:S05]  /*8660*/  @!P0 NANOSLEEP.SYNCS 0x989680 ;  /* 0x009896800000895d */ /* 0x002fea0003900000 */
[----:B------:R-:W1:Y:S02]  /*8670*/  @!P0 SYNCS.PHASECHK.TRANS64 P0, [R0+URZ+0x68], R2 ;  /* 0x00006802000085a7 */ /* 0x000e6400080010ff */
[----:B-1----:R-:W-:Y:S05]  /*8680*/  @!P0 BRA `(.L_x_157) ;  /* 0xfffffffc00f08947 */ /* 0x002fea000383ffff */
[----:B------:R-:W-:Y:S05]  /*8690*/  BRA `(.L_x_72) ;  /* 0xffffffc000087947 */ /* 0x000fea000383ffff */
.L_x_76:
[----:B------:R-:W-:Y:S07]  /*86a0*/  MOV R0, UR4 ;  /* 0x0000000400007c02 */ /* 0x000fee0008000f00 */
.L_x_158:
[----:B--2---:R2:W3:Y:S02]  /*86b0*/  SYNCS.PHASECHK.TRANS64.TRYWAIT P0, [R0+URZ+0x40], R14 ;  /* 0x0000400e000075a7 */ /* 0x0044e400080011ff */
[----:B---3--:R-:W-:Y:S05]  /*86c0*/  @!P0 NANOSLEEP.SYNCS 0x989680 ;  /* 0x009896800000895d */ /* 0x008fea0003900000 */
[----:B------:R-:W3:Y:S02]  /*86d0*/  @!P0 SYNCS.PHASECHK.TRANS64 P0, [R0+URZ+0x40], R14 ;  /* 0x0000400e000085a7 */ /* 0x000ee400080010ff */
[----:B---3--:R-:W-:Y:S05]  /*86e0*/  @!P0 BRA `(.L_x_158) ;  /* 0xfffffffc00f08947 */ /* 0x008fea000383ffff */
[----:B------:R-:W-:Y:S05]  /*86f0*/  BRA `(.L_x_159) ;  /* 0xffffffc000807947 */ /* 0x000fea000383ffff */
.L_x_77:
[----:B------:R-:W-:Y:S07]  /*8700*/  MOV R0, UR4 ;  /* 0x0000000400007c02 */ /* 0x000fee0008000f00 */
.L_x_160:
[----:B--2---:R2:W3:Y:S02]  /*8710*/  SYNCS.PHASECHK.TRANS64.TRYWAIT P0, [R0+URZ+0x48], R14 ;  /* 0x0000480e000075a7 */ /* 0x0044e400080011ff */
[----:B---3--:R-:W-:Y:S05]  /*8720*/  @!P0 NANOSLEEP.SYNCS 0x989680 ;  /* 0x009896800000895d */ /* 0x008fea0003900000 */
[----:B------:R-:W3:Y:S02]  /*8730*/  @!P0 SYNCS.PHASECHK.TRANS64 P0, [R0+URZ+0x48], R14 ;  /* 0x0000480e000085a7 */ /* 0x000ee400080010ff */
[----:B---3--:R-:W-:Y:S05]  /*8740*/  @!P0 BRA `(.L_x_160) ;  /* 0xfffffffc00f08947 */ /* 0x008fea000383ffff */
[----:B------:R-:W-:Y:S05]  /*8750*/  BRA `(.L_x_161) ;  /* 0xffffffc000bc7947 */ /* 0x000fea000383ffff */
.L_x_78:
[----:B------:R-:W-:Y:S07]  /*8760*/  MOV R0, UR4 ;  /* 0x0000000400007c02 */ /* 0x000fee0008000f00 */
.L_x_162:
[----:B--2---:R2:W3:Y:S02]  /*8770*/  SYNCS.PHASECHK.TRANS64.TRYWAIT P0, [R0+URZ+0x50], R14 ;  /* 0x0000500e000075a7 */ /* 0x0044e400080011ff */
[----:B---3--:R-:W-:Y:S05]  /*8780*/  @!P0 NANOSLEEP.SYNCS 0x989680 ;  /* 0x009896800000895d */ /* 0x008fea0003900000 */
[----:B------:R-:W3:Y:S02]  /*8790*/  @!P0 SYNCS.PHASECHK.TRANS64 P0, [R0+URZ+0x50], R14 ;  /* 0x0000500e000085a7 */ /* 0x000ee400080010ff */
[----:B---3--:R-:W-:Y:S05]  /*87a0*/  @!P0 BRA `(.L_x_162) ;  /* 0xfffffffc00f08947 */ /* 0x008fea000383ffff */
[----:B------:R-:W-:Y:S05]  /*87b0*/  BRA `(.L_x_163) ;  /* 0xffffffc400007947 */ /* 0x000fea000383ffff */
.L_x_79:
[----:B------:R-:W-:Y:S07]  /*87c0*/  MOV R0, UR4 ;  /* 0x0000000400007c02 */ /* 0x000fee0008000f00 */
.L_x_164:
[----:B-1----:R1:W2:Y:S02]  /*87d0*/  SYNCS.PHASECHK.TRANS64.TRYWAIT P0, [R0+URZ+0x58], R14 ;  /* 0x0000580e000075a7 */ /* 0x0022a400080011ff */
[----:B--2---:R-:W-:Y:S05]  /*87e0*/  @!P0 NANOSLEEP.SYNCS 0x989680 ;  /* 0x009896800000895d */ /* 0x004fea0003900000 */
[----:B------:R-:W2:Y:S02]  /*87f0*/  @!P0 SYNCS.PHASECHK.TRANS64 P0, [R0+URZ+0x58], R14 ;  /* 0x0000580e000085a7 */ /* 0x000ea400080010ff */
[----:B--2---:R-:W-:Y:S05]  /*8800*/  @!P0 BRA `(.L_x_164) ;  /* 0xfffffffc00f08947 */ /* 0x004fea000383ffff */
[----:B------:R-:W-:Y:S05]  /*8810*/  BRA `(.L_x_165) ;  /* 0xffffffc400847947 */ /* 0x000fea000383ffff */
.L_x_81:
[----:B------:R-:W-:-:S07]  /*8820*/  MOV R0, UR4 ;  /* 0x0000000400007c02 */ /* 0x000fce0008000f00 */
.L_x_166:
[----:B-1----:R1:W2:Y:S02]  /*8830*/  SYNCS.PHASECHK.TRANS64.TRYWAIT P0, [R0+URZ+0x40], R2 ;  /* 0x00004002000075a7 */ /* 0x0022a400080011ff */
[----:B--2---:R-:W-:Y:S05]  /*8840*/  @!P0 NANOSLEEP.SYNCS 0x989680 ;  /* 0x009896800000895d */ /* 0x004fea0003900000 */
[----:B------:R-:W2:Y:S02]  /*8850*/  @!P0 SYNCS.PHASECHK.TRANS64 P0, [R0+URZ+0x40], R2 ;  /* 0x00004002000085a7 */ /* 0x000ea400080010ff */
[----:B--2---:R-:W-:Y:S05]  /*8860*/  @!P0 BRA `(.L_x_166) ;  /* 0xfffffffc00f08947 */ /* 0x004fea000383ffff */
[----:B------:R-:W-:Y:S05]  /*8870*/  BRA `(.L_x_167) ;  /* 0xffffffc400f47947 */ /* 0x000fea000383ffff */
.L_x_82:
[----:B-1----:R-:W-:-:S07]  /*8880*/  MOV R0, UR4 ;  /* 0x0000000400007c02 */ /* 0x002fce0008000f00 */
.L_x_168:
[----:B-1----:R1:W2:Y:S02]  /*8890*/  SYNCS.PHASECHK.TRANS64.TRYWAIT P0, [R0+URZ+0x48], R2 ;  /* 0x00004802000075a7 */ /* 0x0022a400080011ff */
[----:B--2---:R-:W-:Y:S05]  /*88a0*/  @!P0 NANOSLEEP.SYNCS 0x989680 ;  /* 0x009896800000895d */ /* 0x004fea0003900000 */
[----:B------:R-:W2:Y:S02]  /*88b0*/  @!P0 SYNCS.PHASECHK.TRANS64 P0, [R0+URZ+0x48], R2 ;  /* 0x00004802000085a7 */ /* 0x000ea400080010ff */
[----:B--2---:R-:W-:Y:S05]  /*88c0*/  @!P0 BRA `(.L_x_168) ;  /* 0xfffffffc00f08947 */ /* 0x004fea000383ffff */
[----:B------:R-:W-:Y:S05]  /*88d0*/  BRA `(.L_x_169) ;  /* 0xffffffc400e47947 */ /* 0x000fea000383ffff */
.L_x_83:
[----:B-1----:R-:W-:-:S07]  /*88e0*/  MOV R0, UR4 ;  /* 0x0000000400007c02 */ /* 0x002fce0008000f00 */
.L_x_170:
[----:B-1----:R1:W2:Y:S02]  /*88f0*/  SYNCS.PHASECHK.TRANS64.TRYWAIT P0, [R0+URZ+0x50], R2 ;  /* 0x00005002000075a7 */ /* 0x0022a400080011ff */
[----:B--2---:R-:W-:Y:S05]  /*8900*/  @!P0 NANOSLEEP.SYNCS 0x989680 ;  /* 0x009896800000895d */ /* 0x004fea0003900000 */
[----:B------:R-:W2:Y:S02]  /*8910*/  @!P0 SYNCS.PHASECHK.TRANS64 P0, [R0+URZ+0x50], R2 ;  /* 0x00005002000085a7 */ /* 0x000ea400080010ff */
[----:B--2---:R-:W-:Y:S05]  /*8920*/  @!P0 BRA `(.L_x_170) ;  /* 0xfffffffc00f08947 */ /* 0x004fea000383ffff */
[----:B------:R-:W-:Y:S05]  /*8930*/  BRA `(.L_x_171) ;  /* 0xffffffc400d47947 */ /* 0x000fea000383ffff */
.L_x_85:
[----:B--2---:R2:W4:Y:S02]  /*8940*/  SYNCS.PHASECHK.TRANS64.TRYWAIT P0, [R0+URZ+0x70], R2 ;  /* 0x00007002000075a7 */ /* 0x00452400080011ff */
[----:B----4-:R-:W-:Y:S05]  /*8950*/  @!P0 NANOSLEEP.SYNCS 0x989680 ;  /* 0x009896800000895d */ /* 0x010fea0003900000 */
[----:B------:R-:W4:Y:S02]  /*8960*/  @!P0 SYNCS.PHASECHK.TRANS64 P0, [R0+URZ+0x70], R2 ;  /* 0x00007002000085a7 */ /* 0x000f2400080010ff */
[----:B----4-:R-:W-:Y:S05]  /*8970*/  @!P0 BRA `(.L_x_85) ;  /* 0xfffffffc00f08947 */ /* 0x010fea000383ffff */
[----:B------:R-:W-:Y:S05]  /*8980*/  BRA `(.L_x_172) ;  /* 0xffffffc8009c7947 */ /* 0x000fea000383ffff */
.L_x_96:
[----:B-1----:R-:W-:Y:S04]  /*8990*/  MOV R2, UR36 ;  /* 0x0000002400027c02 */ /* 0x002fe80008000f00 */
[----:B------:R1:W3:Y:S03]  /*89a0*/  SYNCS.PHASECHK.TRANS64.TRYWAIT P1, [R2+URZ+0x20], R3 ;  /* 0x00002003020075a7 */ /* 0x0002e600080211ff */
[----:B---3--:R-:W-:Y:S05]  /*89b0*/  @!P1 NANOSLEEP.SYNCS 0x989680 ;  /* 0x009896800000995d */ /* 0x008fea0003900000 */
[----:B------:R-:W3:Y:S02]  /*89c0*/  @!P1 SYNCS.PHASECHK.TRANS64 P1, [R2+URZ+0x20], R3 ;  /* 0x00002003020095a7 */ /* 0x000ee400080210ff */
[----:B---3--:R-:W-:Y:S05]  /*89d0*/  @!P1 BRA `(.L_x_96) ;  /* 0xfffffffc00ec9947 */ /* 0x008fea000383ffff */
[----:B------:R-:W-:Y:S05]  /*89e0*/  BRA `(.L_x_95) ;  /* 0xffffffd400a87947 */ /* 0x000fea000383ffff */
.L_x_98:
[----:B-1----:R1:W4:Y:S02]  /*89f0*/  SYNCS.PHASECHK.TRANS64.TRYWAIT P0, [R84+URZ+0x90], R0 ;  /* 0x00009000540075a7 */ /* 0x00232400080011ff */
[----:B----4-:R-:W-:Y:S05]  /*8a00*/  @!P0 NANOSLEEP.SYNCS 0x989680 ;  /* 0x009896800000895d */ /* 0x010fea0003900000 */
[----:B------:R-:W4:Y:S02]  /*8a10*/  @!P0 SYNCS.PHASECHK.TRANS64 P0, [R84+URZ+0x90], R0 ;  /* 0x00009000540085a7 */ /* 0x000f2400080010ff */
[----:B----4-:R-:W-:Y:S05]  /*8a20*/  @!P0 BRA `(.L_x_98) ;  /* 0xfffffffc00f08947 */ /* 0x010fea000383ffff */
[----:B------:R-:W-:Y:S05]  /*8a30*/  BRA `(.L_x_97) ;  /* 0xffffffd400d07947 */ /* 0x000fea000383ffff */
.L_x_107:
[----:B-1----:R1:W2:Y:S02]  /*8a40*/  SYNCS.PHASECHK.TRANS64.TRYWAIT P0, [R2+URZ+0x20], R0 ;  /* 0x00002000020075a7 */ /* 0x0022a400080011ff */
[----:B--2---:R-:W-:Y:S05]  /*8a50*/  @!P0 NANOSLEEP.SYNCS 0x989680 ;  /* 0x009896800000895d */ /* 0x004fea0003900000 */
[----:B------:R-:W2:Y:S02]  /*8a60*/  @!P0 SYNCS.PHASECHK.TRANS64 P0, [R2+URZ+0x20], R0 ;  /* 0x00002000020085a7 */ /* 0x000ea400080010ff */
[----:B--2---:R-:W-:Y:S05]  /*8a70*/  @!P0 BRA `(.L_x_107) ;  /* 0xfffffffc00f08947 */ /* 0x004fea000383ffff */
[----:B------:R-:W-:Y:S05]  /*8a80*/  BRA `(.L_x_106) ;  /* 0xffffffdc006c7947 */ /* 0x000fea000383ffff */
.L_x_115:
[----:B-1----:R1:W2:Y:S02]  /*8a90*/  SYNCS.PHASECHK.TRANS64.TRYWAIT P0, [R0+URZ+0x20], R6 ;  /* 0x00002006000075a7 */ /* 0x0022a400080011ff */
[----:B--2---:R-:W-:Y:S05]  /*8aa0*/  @!P0 NANOSLEEP.SYNCS 0x989680 ;  /* 0x009896800000895d */ /* 0x004fea0003900000 */
[----:B------:R-:W2:Y:S02]  /*8ab0*/  @!P0 SYNCS.PHASECHK.TRANS64 P0, [R0+URZ+0x20], R6 ;  /* 0x00002006000085a7 */ /* 0x000ea400080010ff */
[----:B--2---:R-:W-:Y:S05]  /*8ac0*/  @!P0 BRA `(.L_x_115) ;  /* 0xfffffffc00f08947 */ /* 0x004fea000383ffff */
[----:B------:R-:W-:Y:S05]  /*8ad0*/  BRA `(.L_x_114) ;  /* 0xffffffe4002c7947 */ /* 0x000fea000383ffff */
.L_x_123:
[----:B-1----:R1:W2:Y:S02]  /*8ae0*/  SYNCS.PHASECHK.TRANS64.TRYWAIT P0, [R0+URZ+0x20], R5 ;  /* 0x00002005000075a7 */ /* 0x0022a400080011ff */
[----:B--2---:R-:W-:Y:S05]  /*8af0*/  @!P0 NANOSLEEP.SYNCS 0x989680 ;  /* 0x009896800000895d */ /* 0x004fea0003900000 */
[----:B------:R-:W2:Y:S02]  /*8b00*/  @!P0 SYNCS.PHASECHK.TRANS64 P0, [R0+URZ+0x20], R5 ;  /* 0x00002005000085a7 */ /* 0x000ea400080010ff */
[----:B--2---:R-:W-:Y:S05]  /*8b10*/  @!P0 BRA `(.L_x_123) ;  /* 0xfffffffc00f08947 */ /* 0x004fea000383ffff */
[----:B------:R-:W-:Y:S05]  /*8b20*/  BRA `(.L_x_122) ;  /* 0xffffffe800ec7947 */ /* 0x000fea000383ffff */
        .weak           $__internal_0_$__cuda_sm10x_tcgen05_guardrail_trap_col_being_dealloced_not_returned_by_alloc
        .type           $__internal_0_$__cuda_sm10x_tcgen05_guardrail_trap_col_being_dealloced_not_returned_by_alloc,@function
        .size           $__internal_0_$__cuda_sm10x_tcgen05_guardrail_trap_col_being_dealloced_not_returned_by_alloc,($__internal_1_$__cuda_sm10x_tcgen05_guardrail_trap_phase_invalid_during_alloc - $__internal_0_$__cuda_sm10x_tcgen05_guardrail_trap_col_being_dealloced_not_returned_by_alloc)
$__internal_0_$__cuda_sm10x_tcgen05_guardrail_trap_col_being_dealloced_not_returned_by_alloc:
[----:B------:R-:W-:Y:S05]  /*8b30*/  BPT.TRAP 0x1 ;  /* 0x000000040000795c */ /* 0x000fea0000300000 */
[----:B------:R-:W-:-:S04]  /*8b40*/  HFMA2 R3, -RZ, RZ, 0, 0 ;  /* 0x00000000ff037431 */ /* 0x000fc800000001ff */
[----:B------:R-:W-:Y:S05]  /*8b50*/  RET.REL.NODEC R2 `(_ZN7cutlass13device_kernelINS_4gemm6kernel13GemmUniversalIN4cute5tupleIJiiiiEEENS1_10collective13CollectiveMmaINS1_35MainloopSm100TmaUmmaWarpSpecializedILi2ELi2ELi4ENS5_IJNS4_1CILi1EEESB_SB_EEEEENS5_IJNSA_ILi128EEENSA_ILi64EEESE_EEEfNS5_IJlSB_lEEEfNS5_IJSB_llEEENS4_8TiledMMAINS4_8MMA_AtomIJNS4_17SM100_MMA_TF32_SSINS_10tfloat32_tESM_fLi128ELi64ELNS4_4UMMA5MajorE0ELSO_1ELNSN_7ScaleInE0ELSP_0EEEEEENS4_6LayoutISC_NS5_IJNSA_ILi0EEEST_ST_EEEEENS5_IJNS4_10UnderscoreESW_SW_EEEEENS4_13SM90_TMA_LOADENS4_14ComposedLayoutINS4_7SwizzleILi3ELi4ELi3EEENS4_18smem_ptr_flag_bitsILi32EEENSS_INS5_IJNSA_ILi8EEENSA_ILi32EEEEEENS5_IJS16_SB_EEEEEEEvNS4_8identityESZ_NS10_INS11_ILi2ELi5ELi2EEES14_NSS_INS5_IJS16_NSA_ILi4EEEEEENS5_IJSB_S16_EEEEEEEvS1B_EENS_8epilogue10collective18CollectiveEpilogueINS1J_23Sm100TmaWarpSpecializedILi4ELi2ELi16ELb1ELb0EEEJSG_NS5_IJNSS_ISE_SB_EENSS_INSA_ILi16EEESB_EEEEEfSH_fSH_NS1J_6fusion15FusionCallbacksIS1N_NS1S_17LinearCombinationIffffLNS_15FloatRoundStyleE2EEESG_S1R_JEEENS4_5SM1004TMEM4LOAD26SM100_TMEM_LOAD_32dp32b16xESZ_NS10_INS11_ILi2ELi4ELi3EEES14_NSS_INS5_IJS15_S1P_EEENS5_IJS1P_SB_EEEEEEENS4_39AutoVectorizingCopyWithAssumedAlignmentILi128EEENS4_14SM90_TMA_STOREES26_S28_S28_EEEvvEEEEvNT_6ParamsE) ;  /* 0xffffff7402287950 */ /* 0x000fea0003c3ffff */
        .weak           $__internal_1_$__cuda_sm10x_tcgen05_guardrail_trap_phase_invalid_during_alloc
        .type           $__internal_1_$__cuda_sm10x_tcgen05_guardrail_trap_phase_invalid_during_alloc,@function
        .size           $__internal_1_$__cuda_sm10x_tcgen05_guardrail_trap_phase_invalid_during_alloc,($__internal_2_$__cuda_sm10x_tcgen05_guardrail_trap_unallocated_columns_being_dealloced - $__internal_1_$__cuda_sm10x_tcgen05_guardrail_trap_phase_invalid_during_alloc)
$__internal_1_$__cuda_sm10x_tcgen05_guardrail_trap_phase_invalid_during_alloc:
[----:B------:R-:W-:Y:S05]  /*8b60*/  BPT.TRAP 0x1 ;  /* 0x000000040000795c */ /* 0x000fea0000300000 */
[----:B------:R-:W-:-:S04]  /*8b70*/  MOV R3, 0x0 ;  /* 0x0000000000037802 */ /* 0x000fc80000000f00 */
[----:B------:R-:W-:Y:S05]  /*8b80*/  RET.REL.NODEC R2 `(_ZN7cutlass13device_kernelINS_4gemm6kernel13GemmUniversalIN4cute5tupleIJiiiiEEENS1_10collective13CollectiveMmaINS1_35MainloopSm100TmaUmmaWarpSpecializedILi2ELi2ELi4ENS5_IJNS4_1CILi1EEESB_SB_EEEEENS5_IJNSA_ILi128EEENSA_ILi64EEESE_EEEfNS5_IJlSB_lEEEfNS5_IJSB_llEEENS4_8TiledMMAINS4_8MMA_AtomIJNS4_17SM100_MMA_TF32_SSINS_10tfloat32_tESM_fLi128ELi64ELNS4_4UMMA5MajorE0ELSO_1ELNSN_7ScaleInE0ELSP_0EEEEEENS4_6LayoutISC_NS5_IJNSA_ILi0EEEST_ST_EEEEENS5_IJNS4_10UnderscoreESW_SW_EEEEENS4_13SM90_TMA_LOADENS4_14ComposedLayoutINS4_7SwizzleILi3ELi4ELi3EEENS4_18smem_ptr_flag_bitsILi32EEENSS_INS5_IJNSA_ILi8EEENSA_ILi32EEEEEENS5_IJS16_SB_EEEEEEEvNS4_8identityESZ_NS10_INS11_ILi2ELi5ELi2EEES14_NSS_INS5_IJS16_NSA_ILi4EEEEEENS5_IJSB_S16_EEEEEEEvS1B_EENS_8epilogue10collective18CollectiveEpilogueINS1J_23Sm100TmaWarpSpecializedILi4ELi2ELi16ELb1ELb0EEEJSG_NS5_IJNSS_ISE_SB_EENSS_INSA_ILi16EEESB_EEEEEfSH_fSH_NS1J_6fusion15FusionCallbacksIS1N_NS1S_17LinearCombinationIffffLNS_15FloatRoundStyleE2EEESG_S1R_JEEENS4_5SM1004TMEM4LOAD26SM100_TMEM_LOAD_32dp32b16xESZ_NS10_INS11_ILi2ELi4ELi3EEES14_NSS_INS5_IJS15_S1P_EEENS5_IJS1P_SB_EEEEEEENS4_39AutoVectorizingCopyWithAssumedAlignmentILi128EEENS4_14SM90_TMA_STOREES26_S28_S28_EEEvvEEEEvNT_6ParamsE) ;  /* 0xffffff74021c7950 */ /* 0x000fea0003c3ffff */
        .weak           $__internal_2_$__cuda_sm10x_tcgen05_guardrail_trap_unallocated_columns_being_dealloced
        .type           $__internal_2_$__cuda_sm10x_tcgen05_guardrail_trap_unallocated_columns_being_dealloced,@function
        .size           $__internal_2_$__cuda_sm10x_tcgen05_guardrail_trap_unallocated_columns_being_dealloced,(.L_x_174 - $__internal_2_$__cuda_sm10x_tcgen05_guardrail_trap_unallocated_columns_being_dealloced)
$__internal_2_$__cuda_sm10x_tcgen05_guardrail_trap_unallocated_columns_being_dealloced:
[----:B------:R-:W-:Y:S05]  /*8b90*/  BPT.TRAP 0x1 ;  /* 0x000000040000795c */ /* 0x000fea0000300000 */
[----:B------:R-:W-:-:S04]  /*8ba0*/  HFMA2 R3, -RZ, RZ, 0, 0 ;  /* 0x00000000ff037431 */ /* 0x000fc800000001ff */
[----:B------:R-:W-:Y:S05]  /*8bb0*/  RET.REL.NODEC R2 `(_ZN7cutlass13device_kernelINS_4gemm6kernel13GemmUniversalIN4cute5tupleIJiiiiEEENS1_10collective13CollectiveMmaINS1_35MainloopSm100TmaUmmaWarpSpecializedILi2ELi2ELi4ENS5_IJNS4_1CILi1EEESB_SB_EEEEENS5_IJNSA_ILi128EEENSA_ILi64EEESE_EEEfNS5_IJlSB_lEEEfNS5_IJSB_llEEENS4_8TiledMMAINS4_8MMA_AtomIJNS4_17SM100_MMA_TF32_SSINS_10tfloat32_tESM_fLi128ELi64ELNS4_4UMMA5MajorE0ELSO_1ELNSN_7ScaleInE0ELSP_0EEEEEENS4_6LayoutISC_NS5_IJNSA_ILi0EEEST_ST_EEEEENS5_IJNS4_10UnderscoreESW_SW_EEEEENS4_13SM90_TMA_LOADENS4_14ComposedLayoutINS4_7SwizzleILi3ELi4ELi3EEENS4_18smem_ptr_flag_bitsILi32EEENSS_INS5_IJNSA_ILi8EEENSA_ILi32EEEEEENS5_IJS16_SB_EEEEEEEvNS4_8identityESZ_NS10_INS11_ILi2ELi5ELi2EEES14_NSS_INS5_IJS16_NSA_ILi4EEEEEENS5_IJSB_S16_EEEEEEEvS1B_EENS_8epilogue10collective18CollectiveEpilogueINS1J_23Sm100TmaWarpSpecializedILi4ELi2ELi16ELb1ELb0EEEJSG_NS5_IJNSS_ISE_SB_EENSS_INSA_ILi16EEESB_EEEEEfSH_fSH_NS1J_6fusion15FusionCallbacksIS1N_NS1S_17LinearCombinationIffffLNS_15FloatRoundStyleE2EEESG_S1R_JEEENS4_5SM1004TMEM4LOAD26SM100_TMEM_LOAD_32dp32b16xESZ_NS10_INS11_ILi2ELi4ELi3EEES14_NSS_INS5_IJS15_S1P_EEENS5_IJS1P_SB_EEEEEEENS4_39AutoVectorizingCopyWithAssumedAlignmentILi128EEENS4_14SM90_TMA_STOREES26_S28_S28_EEEvvEEEEvNT_6ParamsE) ;  /* 0xffffff7402107950 */ /* 0x000fea0003c3ffff */
.L_x_173:
[----:B------:R-:W-:-:S00]  /*8bc0*/  BRA `(.L_x_173) ;  /* 0xfffffffc00fc7947 */ /* 0x000fc0000383ffff */
[----:B------:R-:W-:-:S00]  /*8bd0*/  NOP ;  /* 0x0000000000007918 */ /* 0x000fc00000000000 */
        /* <DEDUP_REMOVED lines=10> */
.L_x_174:


//--------------------- .nv.global.init           --------------------------
	.section	.nv.global.init,"aw",@progbits
.nv.global.init:
	.type		$str$27,@object
	.size		$str$27,($str$28 - $str$27)
$str$27:
        /*0000*/ 	.byte	0x28, 0x61, 0x64, 0x64, 0x72, 0x65, 0x73, 0x73, 0x20, 0x26, 0x20, 0x6d, 0x61, 0x73, 0x6b, 0x29
        /*0010*/ 	.byte	0x20, 0x3d, 0x3d, 0x20, 0x30, 0x00
	.type		$str$28,@object
	.size		$str$28,($str$26 - $str$28)
$str$28:
        /*0016*/ 	.byte	0x2f, 0x74, 0x6d, 0x70, 0x2f, 0x63, 0x75, 0x74, 0x6c, 0x61, 0x73, 0x73, 0x5f, 0x73, 0x77, 0x65
        /*0026*/ 	.byte	0x65, 0x70, 0x5f, 0x73, 0x72, 0x63, 0x2f, 0x69, 0x6e, 0x63, 0x6c, 0x75, 0x64, 0x65, 0x2f, 0x63
        /*0036*/ 	.byte	0x75, 0x74, 0x65, 0x2f, 0x70, 0x6f, 0x69, 0x6e, 0x74, 0x65, 0x72, 0x5f, 0x66, 0x6c, 0x61, 0x67
        /*0046*/ 	.byte	0x67, 0x65, 0x64, 0x2e, 0x68, 0x70, 0x70, 0x00
	.type		$str$26,@object
	.size		$str$26,($str$25 - $str$26)
$str$26:
        /*004e*/ 	.byte	0x2f, 0x74, 0x6d, 0x70, 0x2f, 0x63, 0x75, 0x74, 0x6c, 0x61, 0x73, 0x73, 0x5f, 0x73, 0x77, 0x65
        /*005e*/ 	.byte	0x65, 0x70, 0x5f, 0x73, 0x72, 0x63, 0x2f, 0x69, 0x6e, 0x63, 0x6c, 0x75, 0x64, 0x65, 0x2f, 0x63
        /*006e*/ 	.byte	0x75, 0x74, 0x65, 0x2f, 0x61, 0x74, 0x6f, 0x6d, 0x2f, 0x63, 0x6f, 0x70, 0x79, 0x5f, 0x74, 0x72
        /*007e*/ 	.byte	0x61, 0x69, 0x74, 0x73, 0x5f, 0x73, 0x6d, 0x31, 0x30, 0x30, 0x2e, 0x68, 0x70, 0x70, 0x00
	.type		$str$25,@object
	.size		$str$25,(__unnamed_1 - $str$25)
$str$25:
        /*008d*/ 	.byte	0x28, 0x28, 0x75, 0x69, 0x6e, 0x74, 0x33, 0x32, 0x5f, 0x74, 0x28, 0x74, 0x68, 0x72, 0x65, 0x61
        /*009d*/ 	.byte	0x64, 0x49, 0x64, 0x78, 0x2e, 0x78, 0x29, 0x20, 0x2f, 0x20, 0x33, 0x32, 0x29, 0x20, 0x25, 0x20
        /*00ad*/ 	.byte	0x34, 0x29, 0x20, 0x3d, 0x3d, 0x20, 0x28, 0x28, 0x28, 0x74, 0x6d, 0x65, 0x6d, 0x5f, 0x61, 0x64
        /*00bd*/ 	.byte	0x64, 0x72, 0x20, 0x3e, 0x3e, 0x20, 0x31, 0x36, 0x29, 0x20, 0x2f, 0x20, 0x33, 0x32, 0x29, 0x20
        /*00cd*/ 	.byte	0x25, 0x20, 0x34, 0x29, 0x00
	.type		__unnamed_1,@object
	.size		__unnamed_1,(__unnamed_2 - __unnamed_1)
__unnamed_1:
        /*00d2*/ 	.byte	0x61, 0x75, 0x74, 0x6f, 0x20, 0x63, 0x75, 0x74, 0x65, 0x3a, 0x3a, 0x61, 0x73, 0x5f, 0x70, 0x6f
        /* <DEDUP_REMOVED lines=23> */
        /*0252*/ 	.byte	0x43, 0x3c, 0x32, 0x30, 0x34, 0x38, 0x3e, 0x3e, 0x3e, 0x3e, 0x5d, 0x00
	.type		__unnamed_2,@object
	.size		__unnamed_2,(.L_2 - __unnamed_2)
__unnamed_2:
        /* <DEDUP_REMOVED lines=42> */
        /*04fe*/ 	.byte	0x3e, 0x5d, 0x00
.L_2:


//--------------------- .nv.shared._ZN7cutlass13device_kernelINS_4gemm6kernel13GemmUniversalIN4cute5tupleIJiiiiEEENS1_10collective13CollectiveMmaINS1_35MainloopSm100TmaUmmaWarpSpecializedILi2ELi2ELi4ENS5_IJNS4_1CILi1EEESB_SB_EEEEENS5_IJNSA_ILi128EEENSA_ILi64EEESE_EEEfNS5_IJlSB_lEEEfNS5_IJSB_llEEENS4_8TiledMMAINS4_8MMA_AtomIJNS4_17SM100_MMA_TF32_SSINS_10tfloat32_tESM_fLi128ELi64ELNS4_4UMMA5MajorE0ELSO_1ELNSN_7ScaleInE0ELSP_0EEEEEENS4_6LayoutISC_NS5_IJNSA_ILi0EEEST_ST_EEEEENS5_IJNS4_10UnderscoreESW_SW_EEEEENS4_13SM90_TMA_LOADENS4_14ComposedLayoutINS4_7SwizzleILi3ELi4ELi3EEENS4_18smem_ptr_flag_bitsILi32EEENSS_INS5_IJNSA_ILi8EEENSA_ILi32EEEEEENS5_IJS16_SB_EEEEEEEvNS4_8identityESZ_NS10_INS11_ILi2ELi5ELi2EEES14_NSS_INS5_IJS16_NSA_ILi4EEEEEENS5_IJSB_S16_EEEEEEEvS1B_EENS_8epilogue10collective18CollectiveEpilogueINS1J_23Sm100TmaWarpSpecializedILi4ELi2ELi16ELb1ELb0EEEJSG_NS5_IJNSS_ISE_SB_EENSS_INSA_ILi16EEESB_EEEEEfSH_fSH_NS1J_6fusion15FusionCallbacksIS1N_NS1S_17LinearCombinationIffffLNS_15FloatRoundStyleE2EEESG_S1R_JEEENS4_5SM1004TMEM4LOAD26SM100_TMEM_LOAD_32dp32b16xESZ_NS10_INS11_ILi2ELi4ELi3EEES14_NSS_INS5_IJS15_S1P_EEENS5_IJS1P_SB_EEEEEEENS4_39AutoVectorizingCopyWithAssumedAlignmentILi128EEENS4_14SM90_TMA_STOREES26_S28_S28_EEEvvEEEEvNT_6ParamsE --------------------------
	.section	.nv.shared._ZN7cutlass13device_kernelINS_4gemm6kernel13GemmUniversalIN4cute5tupleIJiiiiEEENS1_10collective13CollectiveMmaINS1_35MainloopSm100TmaUmmaWarpSpecializedILi2ELi2ELi4ENS5_IJNS4_1CILi1EEESB_SB_EEEEENS5_IJNSA_ILi128EEENSA_ILi64EEESE_EEEfNS5_IJlSB_lEEEfNS5_IJSB_llEEENS4_8TiledMMAINS4_8MMA_AtomIJNS4_17SM100_MMA_TF32_SSINS_10tfloat32_tESM_fLi128ELi64ELNS4_4UMMA5MajorE0ELSO_1ELNSN_7ScaleInE0ELSP_0EEEEEENS4_6LayoutISC_NS5_IJNSA_ILi0EEEST_ST_EEEEENS5_IJNS4_10UnderscoreESW_SW_EEEEENS4_13SM90_TMA_LOADENS4_14ComposedLayoutINS4_7SwizzleILi3ELi4ELi3EEENS4_18smem_ptr_flag_bitsILi32EEENSS_INS5_IJNSA_ILi8EEENSA_ILi32EEEEEENS5_IJS16_SB_EEEEEEEvNS4_8identityESZ_NS10_INS11_ILi2ELi5ELi2EEES14_NSS_INS5_IJS16_NSA_ILi4EEEEEENS5_IJSB_S16_EEEEEEEvS1B_EENS_8epilogue10collective18CollectiveEpilogueINS1J_23Sm100TmaWarpSpecializedILi4ELi2ELi16ELb1ELb0EEEJSG_NS5_IJNSS_ISE_SB_EENSS_INSA_ILi16EEESB_EEEEEfSH_fSH_NS1J_6fusion15FusionCallbacksIS1N_NS1S_17LinearCombinationIffffLNS_15FloatRoundStyleE2EEESG_S1R_JEEENS4_5SM1004TMEM4LOAD26SM100_TMEM_LOAD_32dp32b16xESZ_NS10_INS11_ILi2ELi4ELi3EEES14_NSS_INS5_IJS15_S1P_EEENS5_IJS1P_SB_EEEEEEENS4_39AutoVectorizingCopyWithAssumedAlignmentILi128EEENS4_14SM90_TMA_STOREES26_S28_S28_EEEvvEEEEvNT_6ParamsE,"aw",@nobits
	.sectionflags	@""
	.align	16
	.zero		1024


//--------------------- .nv.shared.reserved.0     --------------------------
	.section	.nv.shared.reserved.0,"aw",@nobits
	.weak		__nv_reservedSMEM_offset_0_alias
	.size		__nv_reservedSMEM_offset_0_alias, 0, 64
	.other		__nv_reservedSMEM_offset_0_alias,@"STO_CUDA_RESERVED_SHARED STV_DEFAULT"
__nv_reservedSMEM_offset_0_alias:
	.zero		0
.nv.shared.reserved.0:
	.zero		64
	.weak		__nv_reservedSMEM_tcgen05_partition
	.type		__nv_reservedSMEM_tcgen05_partition,@object
	.size		__nv_reservedSMEM_tcgen05_partition,(.L_0 - __nv_reservedSMEM_tcgen05_partition)
__nv_reservedSMEM_tcgen05_partition:
	.zero		32
.L_0:


//--------------------- .nv.global                --------------------------
	.section	.nv.global,"aw",@nobits
.nv.global:
	.type		_ZN40_INTERNAL_770a40bd_4_k_cu_5d08df41_360874cute1_E,@object
	.size		_ZN40_INTERNAL_770a40bd_4_k_cu_5d08df41_360874cute1_E,(_ZN40_INTERNAL_770a40bd_4_k_cu_5d08df41_360874cuda3std3__45__cpo6cbeginE - _ZN40_INTERNAL_770a40bd_4_k_cu_5d08df41_360874cute1_E)
_ZN40_INTERNAL_770a40bd_4_k_cu_5d08df41_360874cute1_E:
	.zero		1
	.type		_ZN40_INTERNAL_770a40bd_4_k_cu_5d08df41_360874cuda3std3__45__cpo6cbeginE,@object
	.size		_ZN40_INTERNAL_770a40bd_4_k_cu_5d08df41_360874cuda3std3__45__cpo6cbeginE,(_ZN40_INTERNAL_770a40bd_4_k_cu_5d08df41_360874cuda3std3__48in_placeE - _ZN40_INTERNAL_770a40bd_4_k_cu_5d08df41_360874cuda3std3__45__cpo6cbeginE)
_ZN40_INTERNAL_770a40bd_4_k_cu_5d08df41_360874cuda3std3__45__cpo6cbeginE:
	.zero		1
	.type		_ZN40_INTERNAL_770a40bd_4_k_cu_5d08df41_360874cuda3std3__48in_placeE,@object
	.size		_ZN40_INTERNAL_770a40bd_4_k_cu_5d08df41_360874cuda3std3__48in_placeE,(_ZN40_INTERNAL_770a40bd_4_k_cu_5d08df41_360874cuda3std6ranges3__45__cpo9iter_moveE - _ZN40_INTERNAL_770a40bd_4_k_cu_5d08df41_360874cuda3std3__48in_placeE)
_ZN40_INTERNAL_770a40bd_4_k_cu_5d08df41_360874cuda3std3__48in_placeE:
	.zero		1
	.type		_ZN40_INTERNAL_770a40bd_4_k_cu_5d08df41_360874cuda3std6ranges3__45__cpo9iter_moveE,@object
	.size		_ZN40_INTERNAL_770a40bd_4_k_cu_5d08df41_360874cuda3std6ranges3__45__cpo9iter_moveE,(_ZN40_INTERNAL_770a40bd_4_k_cu_5d08df41_360874cuda3std3__45__cpo5beginE - _ZN40_INTERNAL_770a40bd_4_k_cu_5d08df41_360874cuda3std6ranges3__45__cpo9iter_moveE)
_ZN40_INTERNAL_770a40bd_4_k_cu_5d08df41_360874cuda3std6ranges3__45__cpo9iter_moveE:
	.zero		1
	.type		_ZN40_INTERNAL_770a40bd_4_k_cu_5d08df41_360874cuda3std3__45__cpo5beginE,@object
	.size		_ZN40_INTERNAL_770a40bd_4_k_cu_5d08df41_360874cuda3std3__45__cpo5beginE,(_ZN40_INTERNAL_770a40bd_4_k_cu_5d08df41_360874cuda3std3__442_GLOBAL__N__770a40bd_4_k_cu_5d08df41_360876ignoreE - _ZN40_INTERNAL_770a40bd_4_k_cu_5d08df41_360874cuda3std3__45__cpo5beginE)
_ZN40_INTERNAL_770a40bd_4_k_cu_5d08df41_360874cuda3std3__45__cpo5beginE:
	.zero		1
	.type		_ZN40_INTERNAL_770a40bd_4_k_cu_5d08df41_360874cuda3std3__442_GLOBAL__N__770a40bd_4_k_cu_5d08df41_360876ignoreE,@object
	.size		_ZN40_INTERNAL_770a40bd_4_k_cu_5d08df41_360874cuda3std3__442_GLOBAL__N__770a40bd_4_k_cu_5d08df41_360876ignoreE,(_ZN40_INTERNAL_770a40bd_4_k_cu_5d08df41_360874cute7productE - _ZN40_INTERNAL_770a40bd_4_k_cu_5d08df41_360874cuda3std3__442_GLOBAL__N__770a40bd_4_k_cu_5d08df41_360876ignoreE)
_ZN40_INTERNAL_770a40bd_4_k_cu_5d08df41_360874cuda3std3__442_GLOBAL__N__770a40bd_4_k_cu_5d08df41_360876ignoreE:
	.zero		1
	.type		_ZN40_INTERNAL_770a40bd_4_k_cu_5d08df41_360874cute7productE,@object
	.size		_ZN40_INTERNAL_770a40bd_4_k_cu_5d08df41_360874cute7productE,(_ZN40_INTERNAL_770a40bd_4_k_cu_5d08df41_360874cuda3std3__45__cpo3endE - _ZN40_INTERNAL_770a40bd_4_k_cu_5d08df41_360874cute7productE)
_ZN40_INTERNAL_770a40bd_4_k_cu_5d08df41_360874cute7productE:
	.zero		1
	.type		_ZN40_INTERNAL_770a40bd_4_k_cu_5d08df41_360874cuda3std3__45__cpo3endE,@object
	.size		_ZN40_INTERNAL_770a40bd_4_k_cu_5d08df41_360874cuda3std3__45__cpo3endE,(_ZN40_INTERNAL_770a40bd_4_k_cu_5d08df41_360874cuda3std3__419piecewise_constructE - _ZN40_INTERNAL_770a40bd_4_k_cu_5d08df41_360874cuda3std3__45__cpo3endE)
_ZN40_INTERNAL_770a40bd_4_k_cu_5d08df41_360874cuda3std3__45__cpo3endE:
	.zero		1
	.type		_ZN40_INTERNAL_770a40bd_4_k_cu_5d08df41_360874cuda3std3__419piecewise_constructE,@object
	.size		_ZN40_INTERNAL_770a40bd_4_k_cu_5d08df41_360874cuda3std3__419piecewise_constructE,(_ZN40_INTERNAL_770a40bd_4_k_cu_5d08df41_360874cuda3std3__45__cpo4cendE - _ZN40_INTERNAL_770a40bd_4_k_cu_5d08df41_360874cuda3std3__419piecewise_constructE)
_ZN40_INTERNAL_770a40bd_4_k_cu_5d08df41_360874cuda3std3__419piecewise_constructE:
	.zero		1
	.type		_ZN40_INTERNAL_770a40bd_4_k_cu_5d08df41_360874cuda3std3__45__cpo4cendE,@object
	.size		_ZN40_INTERNAL_770a40bd_4_k_cu_5d08df41_360874cuda3std3__45__cpo4cendE,(_ZN40_INTERNAL_770a40bd_4_k_cu_5d08df41_360874cuda3std6ranges3__45__cpo4swapE - _ZN40_INTERNAL_770a40bd_4_k_cu_5d08df41_360874cuda3std3__45__cpo4cendE)
_ZN40_INTERNAL_770a40bd_4_k_cu_5d08df41_360874cuda3std3__45__cpo4cendE:
	.zero		1
	.type		_ZN40_INTERNAL_770a40bd_4_k_cu_5d08df41_360874cuda3std6ranges3__45__cpo4swapE,@object
	.size		_ZN40_INTERNAL_770a40bd_4_k_cu_5d08df41_360874cuda3std6ranges3__45__cpo4swapE,(.L_10 - _ZN40_INTERNAL_770a40bd_4_k_cu_5d08df41_360874cuda3std6ranges3__45__cpo4swapE)
_ZN40_INTERNAL_770a40bd_4_k_cu_5d08df41_360874cuda3std6ranges3__45__cpo4swapE:
	.zero		1
.L_10:


//--------------------- .nv.constant0._ZN7cutlass13device_kernelINS_4gemm6kernel13GemmUniversalIN4cute5tupleIJiiiiEEENS1_10collective13CollectiveMmaINS1_35MainloopSm100TmaUmmaWarpSpecializedILi2ELi2ELi4ENS5_IJNS4_1CILi1EEESB_SB_EEEEENS5_IJNSA_ILi128EEENSA_ILi64EEESE_EEEfNS5_IJlSB_lEEEfNS5_IJSB_llEEENS4_8TiledMMAINS4_8MMA_AtomIJNS4_17SM100_MMA_TF32_SSINS_10tfloat32_tESM_fLi128ELi64ELNS4_4UMMA5MajorE0ELSO_1ELNSN_7ScaleInE0ELSP_0EEEEEENS4_6LayoutISC_NS5_IJNSA_ILi0EEEST_ST_EEEEENS5_IJNS4_10UnderscoreESW_SW_EEEEENS4_13SM90_TMA_LOADENS4_14ComposedLayoutINS4_7SwizzleILi3ELi4ELi3EEENS4_18smem_ptr_flag_bitsILi32EEENSS_INS5_IJNSA_ILi8EEENSA_ILi32EEEEEENS5_IJS16_SB_EEEEEEEvNS4_8identityESZ_NS10_INS11_ILi2ELi5ELi2EEES14_NSS_INS5_IJS16_NSA_ILi4EEEEEENS5_IJSB_S16_EEEEEEEvS1B_EENS_8epilogue10collective18CollectiveEpilogueINS1J_23Sm100TmaWarpSpecializedILi4ELi2ELi16ELb1ELb0EEEJSG_NS5_IJNSS_ISE_SB_EENSS_INSA_ILi16EEESB_EEEEEfSH_fSH_NS1J_6fusion15FusionCallbacksIS1N_NS1S_17LinearCombinationIffffLNS_15FloatRoundStyleE2EEESG_S1R_JEEENS4_5SM1004TMEM4LOAD26SM100_TMEM_LOAD_32dp32b16xESZ_NS10_INS11_ILi2ELi4ELi3EEES14_NSS_INS5_IJS15_S1P_EEENS5_IJS1P_SB_EEEEEEENS4_39AutoVectorizingCopyWithAssumedAlignmentILi128EEENS4_14SM90_TMA_STOREES26_S28_S28_EEEvvEEEEvNT_6ParamsE --------------------------
	.section	.nv.constant0._ZN7cutlass13device_kernelINS_4gemm6kernel13GemmUniversalIN4cute5tupleIJiiiiEEENS1_10collective13CollectiveMmaINS1_35MainloopSm100TmaUmmaWarpSpecializedILi2ELi2ELi4ENS5_IJNS4_1CILi1EEESB_SB_EEEEENS5_IJNSA_ILi128EEENSA_ILi64EEESE_EEEfNS5_IJlSB_lEEEfNS5_IJSB_llEEENS4_8TiledMMAINS4_8MMA_AtomIJNS4_17SM100_MMA_TF32_SSINS_10tfloat32_tESM_fLi128ELi64ELNS4_4UMMA5MajorE0ELSO_1ELNSN_7ScaleInE0ELSP_0EEEEEENS4_6LayoutISC_NS5_IJNSA_ILi0EEEST_ST_EEEEENS5_IJNS4_10UnderscoreESW_SW_EEEEENS4_13SM90_TMA_LOADENS4_14ComposedLayoutINS4_7SwizzleILi3ELi4ELi3EEENS4_18smem_ptr_flag_bitsILi32EEENSS_INS5_IJNSA_ILi8EEENSA_ILi32EEEEEENS5_IJS16_SB_EEEEEEEvNS4_8identityESZ_NS10_INS11_ILi2ELi5ELi2EEES14_NSS_INS5_IJS16_NSA_ILi4EEEEEENS5_IJSB_S16_EEEEEEEvS1B_EENS_8epilogue10collective18CollectiveEpilogueINS1J_23Sm100TmaWarpSpecializedILi4ELi2ELi16ELb1ELb0EEEJSG_NS5_IJNSS_ISE_SB_EENSS_INSA_ILi16EEESB_EEEEEfSH_fSH_NS1J_6fusion15FusionCallbacksIS1N_NS1S_17LinearCombinationIffffLNS_15FloatRoundStyleE2EEESG_S1R_JEEENS4_5SM1004TMEM4LOAD26SM100_TMEM_LOAD_32dp32b16xESZ_NS10_INS11_ILi2ELi4ELi3EEES14_NSS_INS5_IJS15_S1P_EEENS5_IJS1P_SB_EEEEEEENS4_39AutoVectorizingCopyWithAssumedAlignmentILi128EEENS4_14SM90_TMA_STOREES26_S28_S28_EEEvvEEEEvNT_6ParamsE,"a",@progbits
	.sectionflags	@""
	.align	4
.nv.constant0._ZN7cutlass13device_kernelINS_4gemm6kernel13GemmUniversalIN4cute5tupleIJiiiiEEENS1_10collective13CollectiveMmaINS1_35MainloopSm100TmaUmmaWarpSpecializedILi2ELi2ELi4ENS5_IJNS4_1CILi1EEESB_SB_EEEEENS5_IJNSA_ILi128EEENSA_ILi64EEESE_EEEfNS5_IJlSB_lEEEfNS5_IJSB_llEEENS4_8TiledMMAINS4_8MMA_AtomIJNS4_17SM100_MMA_TF32_SSINS_10tfloat32_tESM_fLi128ELi64ELNS4_4UMMA5MajorE0ELSO_1ELNSN_7ScaleInE0ELSP_0EEEEEENS4_6LayoutISC_NS5_IJNSA_ILi0EEEST_ST_EEEEENS5_IJNS4_10UnderscoreESW_SW_EEEEENS4_13SM90_TMA_LOADENS4_14ComposedLayoutINS4_7SwizzleILi3ELi4ELi3EEENS4_18smem_ptr_flag_bitsILi32EEENSS_INS5_IJNSA_ILi8EEENSA_ILi32EEEEEENS5_IJS16_SB_EEEEEEEvNS4_8identityESZ_NS10_INS11_ILi2ELi5ELi2EEES14_NSS_INS5_IJS16_NSA_ILi4EEEEEENS5_IJSB_S16_EEEEEEEvS1B_EENS_8epilogue10collective18CollectiveEpilogueINS1J_23Sm100TmaWarpSpecializedILi4ELi2ELi16ELb1ELb0EEEJSG_NS5_IJNSS_ISE_SB_EENSS_INSA_ILi16EEESB_EEEEEfSH_fSH_NS1J_6fusion15FusionCallbacksIS1N_NS1S_17LinearCombinationIffffLNS_15FloatRoundStyleE2EEESG_S1R_JEEENS4_5SM1004TMEM4LOAD26SM100_TMEM_LOAD_32dp32b16xESZ_NS10_INS11_ILi2ELi4ELi3EEES14_NSS_INS5_IJS15_S1P_EEENS5_IJS1P_SB_EEEEEEENS4_39AutoVectorizingCopyWithAssumedAlignmentILi128EEENS4_14SM90_TMA_STOREES26_S28_S28_EEEvvEEEEvNT_6ParamsE:
	.zero		2944


//--------------------- SYMBOLS --------------------------

	.type		.nv.reservedSmem.offset0,@object
	.size		.nv.reservedSmem.offset0,0x4
	.type		.nv.reservedSmem.cap,@object
	.size		.nv.reservedSmem.cap,0x4
	.type		__assertfail,@function
